//
// Generated by NVIDIA NVVM Compiler
//
// Compiler Build ID: CL-36424714
// Cuda compilation tools, release 13.0, V13.0.88
// Based on NVVM 20.0.0
//

.version 9.0
.target sm_100
.address_size 64

	// .globl	_Z6phase1iPii
// _ZZ6phase1iPiiE5share has been demoted
// _ZZ6phase2iPiiE11pivot_block has been demoted
// _ZZ6phase2iPiiE9Ver_block has been demoted
// _ZZ6phase2iPiiE9Hor_block has been demoted
// _ZZ6phase3iPiiE8my_block has been demoted
// _ZZ6phase3iPiiE9Hor_block has been demoted
// _ZZ6phase3iPiiE9Ver_block has been demoted

.visible .entry _Z6phase1iPii(
	.param .u32 _Z6phase1iPii_param_0,
	.param .u64 .ptr .align 1 _Z6phase1iPii_param_1,
	.param .u32 _Z6phase1iPii_param_2
)
{
	.reg .b32 	%r<1301>;
	.reg .b64 	%rd<7>;
	// demoted variable
	.shared .align 4 .b8 _ZZ6phase1iPiiE5share[16384];
	ld.param.u32 	%r1, [_Z6phase1iPii_param_0];
	ld.param.u64 	%rd1, [_Z6phase1iPii_param_1];
	ld.param.u32 	%r2, [_Z6phase1iPii_param_2];
	cvta.to.global.u64 	%rd2, %rd1;
	mov.u32 	%r3, %tid.y;
	mov.u32 	%r4, %tid.x;
	shl.b32 	%r5, %r1, 6;
	add.s32 	%r6, %r5, %r3;
	add.s32 	%r7, %r5, %r4;
	mad.lo.s32 	%r8, %r6, %r2, %r7;
	add.s32 	%r9, %r6, 32;
	mad.lo.s32 	%r10, %r9, %r2, %r7;
	mul.wide.s32 	%rd3, %r8, 4;
	add.s64 	%rd4, %rd2, %rd3;
	ld.global.u32 	%r11, [%rd4];
	shl.b32 	%r12, %r3, 8;
	mov.u32 	%r13, _ZZ6phase1iPiiE5share;
	add.s32 	%r14, %r13, %r12;
	shl.b32 	%r15, %r4, 2;
	add.s32 	%r16, %r14, %r15;
	st.shared.u32 	[%r16], %r11;
	ld.global.u32 	%r17, [%rd4+128];
	st.shared.u32 	[%r16+128], %r17;
	mul.wide.s32 	%rd5, %r10, 4;
	add.s64 	%rd6, %rd2, %rd5;
	ld.global.u32 	%r18, [%rd6];
	st.shared.u32 	[%r16+8192], %r18;
	ld.global.u32 	%r19, [%rd6+128];
	st.shared.u32 	[%r16+8320], %r19;
	bar.sync 	0;
	ld.shared.u32 	%r20, [%r16];
	ld.shared.u32 	%r21, [%r14];
	add.s32 	%r22, %r13, %r15;
	ld.shared.u32 	%r23, [%r22];
	add.s32 	%r24, %r23, %r21;
	min.s32 	%r25, %r20, %r24;
	st.shared.u32 	[%r16], %r25;
	ld.shared.u32 	%r26, [%r16+8192];
	ld.shared.u32 	%r27, [%r14+8192];
	ld.shared.u32 	%r28, [%r22];
	add.s32 	%r29, %r28, %r27;
	min.s32 	%r30, %r26, %r29;
	st.shared.u32 	[%r16+8192], %r30;
	ld.shared.u32 	%r31, [%r16+128];
	ld.shared.u32 	%r32, [%r14];
	ld.shared.u32 	%r33, [%r22+128];
	add.s32 	%r34, %r33, %r32;
	min.s32 	%r35, %r31, %r34;
	st.shared.u32 	[%r16+128], %r35;
	ld.shared.u32 	%r36, [%r16+8320];
	ld.shared.u32 	%r37, [%r14+8192];
	ld.shared.u32 	%r38, [%r22+128];
	add.s32 	%r39, %r38, %r37;
	min.s32 	%r40, %r36, %r39;
	st.shared.u32 	[%r16+8320], %r40;
	bar.sync 	0;
	ld.shared.u32 	%r41, [%r16];
	ld.shared.u32 	%r42, [%r14+4];
	ld.shared.u32 	%r43, [%r22+256];
	add.s32 	%r44, %r43, %r42;
	min.s32 	%r45, %r41, %r44;
	st.shared.u32 	[%r16], %r45;
	ld.shared.u32 	%r46, [%r16+8192];
	ld.shared.u32 	%r47, [%r14+8196];
	ld.shared.u32 	%r48, [%r22+256];
	add.s32 	%r49, %r48, %r47;
	min.s32 	%r50, %r46, %r49;
	st.shared.u32 	[%r16+8192], %r50;
	ld.shared.u32 	%r51, [%r16+128];
	ld.shared.u32 	%r52, [%r14+4];
	ld.shared.u32 	%r53, [%r22+384];
	add.s32 	%r54, %r53, %r52;
	min.s32 	%r55, %r51, %r54;
	st.shared.u32 	[%r16+128], %r55;
	ld.shared.u32 	%r56, [%r16+8320];
	ld.shared.u32 	%r57, [%r14+8196];
	ld.shared.u32 	%r58, [%r22+384];
	add.s32 	%r59, %r58, %r57;
	min.s32 	%r60, %r56, %r59;
	st.shared.u32 	[%r16+8320], %r60;
	bar.sync 	0;
	ld.shared.u32 	%r61, [%r16];
	ld.shared.u32 	%r62, [%r14+8];
	ld.shared.u32 	%r63, [%r22+512];
	add.s32 	%r64, %r63, %r62;
	min.s32 	%r65, %r61, %r64;
	st.shared.u32 	[%r16], %r65;
	ld.shared.u32 	%r66, [%r16+8192];
	ld.shared.u32 	%r67, [%r14+8200];
	ld.shared.u32 	%r68, [%r22+512];
	add.s32 	%r69, %r68, %r67;
	min.s32 	%r70, %r66, %r69;
	st.shared.u32 	[%r16+8192], %r70;
	ld.shared.u32 	%r71, [%r16+128];
	ld.shared.u32 	%r72, [%r14+8];
	ld.shared.u32 	%r73, [%r22+640];
	add.s32 	%r74, %r73, %r72;
	min.s32 	%r75, %r71, %r74;
	st.shared.u32 	[%r16+128], %r75;
	ld.shared.u32 	%r76, [%r16+8320];
	ld.shared.u32 	%r77, [%r14+8200];
	ld.shared.u32 	%r78, [%r22+640];
	add.s32 	%r79, %r78, %r77;
	min.s32 	%r80, %r76, %r79;
	st.shared.u32 	[%r16+8320], %r80;
	bar.sync 	0;
	ld.shared.u32 	%r81, [%r16];
	ld.shared.u32 	%r82, [%r14+12];
	ld.shared.u32 	%r83, [%r22+768];
	add.s32 	%r84, %r83, %r82;
	min.s32 	%r85, %r81, %r84;
	st.shared.u32 	[%r16], %r85;
	ld.shared.u32 	%r86, [%r16+8192];
	ld.shared.u32 	%r87, [%r14+8204];
	ld.shared.u32 	%r88, [%r22+768];
	add.s32 	%r89, %r88, %r87;
	min.s32 	%r90, %r86, %r89;
	st.shared.u32 	[%r16+8192], %r90;
	ld.shared.u32 	%r91, [%r16+128];
	ld.shared.u32 	%r92, [%r14+12];
	ld.shared.u32 	%r93, [%r22+896];
	add.s32 	%r94, %r93, %r92;
	min.s32 	%r95, %r91, %r94;
	st.shared.u32 	[%r16+128], %r95;
	ld.shared.u32 	%r96, [%r16+8320];
	ld.shared.u32 	%r97, [%r14+8204];
	ld.shared.u32 	%r98, [%r22+896];
	add.s32 	%r99, %r98, %r97;
	min.s32 	%r100, %r96, %r99;
	st.shared.u32 	[%r16+8320], %r100;
	bar.sync 	0;
	ld.shared.u32 	%r101, [%r16];
	ld.shared.u32 	%r102, [%r14+16];
	ld.shared.u32 	%r103, [%r22+1024];
	add.s32 	%r104, %r103, %r102;
	min.s32 	%r105, %r101, %r104;
	st.shared.u32 	[%r16], %r105;
	ld.shared.u32 	%r106, [%r16+8192];
	ld.shared.u32 	%r107, [%r14+8208];
	ld.shared.u32 	%r108, [%r22+1024];
	add.s32 	%r109, %r108, %r107;
	min.s32 	%r110, %r106, %r109;
	st.shared.u32 	[%r16+8192], %r110;
	ld.shared.u32 	%r111, [%r16+128];
	ld.shared.u32 	%r112, [%r14+16];
	ld.shared.u32 	%r113, [%r22+1152];
	add.s32 	%r114, %r113, %r112;
	min.s32 	%r115, %r111, %r114;
	st.shared.u32 	[%r16+128], %r115;
	ld.shared.u32 	%r116, [%r16+8320];
	ld.shared.u32 	%r117, [%r14+8208];
	ld.shared.u32 	%r118, [%r22+1152];
	add.s32 	%r119, %r118, %r117;
	min.s32 	%r120, %r116, %r119;
	st.shared.u32 	[%r16+8320], %r120;
	bar.sync 	0;
	ld.shared.u32 	%r121, [%r16];
	ld.shared.u32 	%r122, [%r14+20];
	ld.shared.u32 	%r123, [%r22+1280];
	add.s32 	%r124, %r123, %r122;
	min.s32 	%r125, %r121, %r124;
	st.shared.u32 	[%r16], %r125;
	ld.shared.u32 	%r126, [%r16+8192];
	ld.shared.u32 	%r127, [%r14+8212];
	ld.shared.u32 	%r128, [%r22+1280];
	add.s32 	%r129, %r128, %r127;
	min.s32 	%r130, %r126, %r129;
	st.shared.u32 	[%r16+8192], %r130;
	ld.shared.u32 	%r131, [%r16+128];
	ld.shared.u32 	%r132, [%r14+20];
	ld.shared.u32 	%r133, [%r22+1408];
	add.s32 	%r134, %r133, %r132;
	min.s32 	%r135, %r131, %r134;
	st.shared.u32 	[%r16+128], %r135;
	ld.shared.u32 	%r136, [%r16+8320];
	ld.shared.u32 	%r137, [%r14+8212];
	ld.shared.u32 	%r138, [%r22+1408];
	add.s32 	%r139, %r138, %r137;
	min.s32 	%r140, %r136, %r139;
	st.shared.u32 	[%r16+8320], %r140;
	bar.sync 	0;
	ld.shared.u32 	%r141, [%r16];
	ld.shared.u32 	%r142, [%r14+24];
	ld.shared.u32 	%r143, [%r22+1536];
	add.s32 	%r144, %r143, %r142;
	min.s32 	%r145, %r141, %r144;
	st.shared.u32 	[%r16], %r145;
	ld.shared.u32 	%r146, [%r16+8192];
	ld.shared.u32 	%r147, [%r14+8216];
	ld.shared.u32 	%r148, [%r22+1536];
	add.s32 	%r149, %r148, %r147;
	min.s32 	%r150, %r146, %r149;
	st.shared.u32 	[%r16+8192], %r150;
	ld.shared.u32 	%r151, [%r16+128];
	ld.shared.u32 	%r152, [%r14+24];
	ld.shared.u32 	%r153, [%r22+1664];
	add.s32 	%r154, %r153, %r152;
	min.s32 	%r155, %r151, %r154;
	st.shared.u32 	[%r16+128], %r155;
	ld.shared.u32 	%r156, [%r16+8320];
	ld.shared.u32 	%r157, [%r14+8216];
	ld.shared.u32 	%r158, [%r22+1664];
	add.s32 	%r159, %r158, %r157;
	min.s32 	%r160, %r156, %r159;
	st.shared.u32 	[%r16+8320], %r160;
	bar.sync 	0;
	ld.shared.u32 	%r161, [%r16];
	ld.shared.u32 	%r162, [%r14+28];
	ld.shared.u32 	%r163, [%r22+1792];
	add.s32 	%r164, %r163, %r162;
	min.s32 	%r165, %r161, %r164;
	st.shared.u32 	[%r16], %r165;
	ld.shared.u32 	%r166, [%r16+8192];
	ld.shared.u32 	%r167, [%r14+8220];
	ld.shared.u32 	%r168, [%r22+1792];
	add.s32 	%r169, %r168, %r167;
	min.s32 	%r170, %r166, %r169;
	st.shared.u32 	[%r16+8192], %r170;
	ld.shared.u32 	%r171, [%r16+128];
	ld.shared.u32 	%r172, [%r14+28];
	ld.shared.u32 	%r173, [%r22+1920];
	add.s32 	%r174, %r173, %r172;
	min.s32 	%r175, %r171, %r174;
	st.shared.u32 	[%r16+128], %r175;
	ld.shared.u32 	%r176, [%r16+8320];
	ld.shared.u32 	%r177, [%r14+8220];
	ld.shared.u32 	%r178, [%r22+1920];
	add.s32 	%r179, %r178, %r177;
	min.s32 	%r180, %r176, %r179;
	st.shared.u32 	[%r16+8320], %r180;
	bar.sync 	0;
	ld.shared.u32 	%r181, [%r16];
	ld.shared.u32 	%r182, [%r14+32];
	ld.shared.u32 	%r183, [%r22+2048];
	add.s32 	%r184, %r183, %r182;
	min.s32 	%r185, %r181, %r184;
	st.shared.u32 	[%r16], %r185;
	ld.shared.u32 	%r186, [%r16+8192];
	ld.shared.u32 	%r187, [%r14+8224];
	ld.shared.u32 	%r188, [%r22+2048];
	add.s32 	%r189, %r188, %r187;
	min.s32 	%r190, %r186, %r189;
	st.shared.u32 	[%r16+8192], %r190;
	ld.shared.u32 	%r191, [%r16+128];
	ld.shared.u32 	%r192, [%r14+32];
	ld.shared.u32 	%r193, [%r22+2176];
	add.s32 	%r194, %r193, %r192;
	min.s32 	%r195, %r191, %r194;
	st.shared.u32 	[%r16+128], %r195;
	ld.shared.u32 	%r196, [%r16+8320];
	ld.shared.u32 	%r197, [%r14+8224];
	ld.shared.u32 	%r198, [%r22+2176];
	add.s32 	%r199, %r198, %r197;
	min.s32 	%r200, %r196, %r199;
	st.shared.u32 	[%r16+8320], %r200;
	bar.sync 	0;
	ld.shared.u32 	%r201, [%r16];
	ld.shared.u32 	%r202, [%r14+36];
	ld.shared.u32 	%r203, [%r22+2304];
	add.s32 	%r204, %r203, %r202;
	min.s32 	%r205, %r201, %r204;
	st.shared.u32 	[%r16], %r205;
	ld.shared.u32 	%r206, [%r16+8192];
	ld.shared.u32 	%r207, [%r14+8228];
	ld.shared.u32 	%r208, [%r22+2304];
	add.s32 	%r209, %r208, %r207;
	min.s32 	%r210, %r206, %r209;
	st.shared.u32 	[%r16+8192], %r210;
	ld.shared.u32 	%r211, [%r16+128];
	ld.shared.u32 	%r212, [%r14+36];
	ld.shared.u32 	%r213, [%r22+2432];
	add.s32 	%r214, %r213, %r212;
	min.s32 	%r215, %r211, %r214;
	st.shared.u32 	[%r16+128], %r215;
	ld.shared.u32 	%r216, [%r16+8320];
	ld.shared.u32 	%r217, [%r14+8228];
	ld.shared.u32 	%r218, [%r22+2432];
	add.s32 	%r219, %r218, %r217;
	min.s32 	%r220, %r216, %r219;
	st.shared.u32 	[%r16+8320], %r220;
	bar.sync 	0;
	ld.shared.u32 	%r221, [%r16];
	ld.shared.u32 	%r222, [%r14+40];
	ld.shared.u32 	%r223, [%r22+2560];
	add.s32 	%r224, %r223, %r222;
	min.s32 	%r225, %r221, %r224;
	st.shared.u32 	[%r16], %r225;
	ld.shared.u32 	%r226, [%r16+8192];
	ld.shared.u32 	%r227, [%r14+8232];
	ld.shared.u32 	%r228, [%r22+2560];
	add.s32 	%r229, %r228, %r227;
	min.s32 	%r230, %r226, %r229;
	st.shared.u32 	[%r16+8192], %r230;
	ld.shared.u32 	%r231, [%r16+128];
	ld.shared.u32 	%r232, [%r14+40];
	ld.shared.u32 	%r233, [%r22+2688];
	add.s32 	%r234, %r233, %r232;
	min.s32 	%r235, %r231, %r234;
	st.shared.u32 	[%r16+128], %r235;
	ld.shared.u32 	%r236, [%r16+8320];
	ld.shared.u32 	%r237, [%r14+8232];
	ld.shared.u32 	%r238, [%r22+2688];
	add.s32 	%r239, %r238, %r237;
	min.s32 	%r240, %r236, %r239;
	st.shared.u32 	[%r16+8320], %r240;
	bar.sync 	0;
	ld.shared.u32 	%r241, [%r16];
	ld.shared.u32 	%r242, [%r14+44];
	ld.shared.u32 	%r243, [%r22+2816];
	add.s32 	%r244, %r243, %r242;
	min.s32 	%r245, %r241, %r244;
	st.shared.u32 	[%r16], %r245;
	ld.shared.u32 	%r246, [%r16+8192];
	ld.shared.u32 	%r247, [%r14+8236];
	ld.shared.u32 	%r248, [%r22+2816];
	add.s32 	%r249, %r248, %r247;
	min.s32 	%r250, %r246, %r249;
	st.shared.u32 	[%r16+8192], %r250;
	ld.shared.u32 	%r251, [%r16+128];
	ld.shared.u32 	%r252, [%r14+44];
	ld.shared.u32 	%r253, [%r22+2944];
	add.s32 	%r254, %r253, %r252;
	min.s32 	%r255, %r251, %r254;
	st.shared.u32 	[%r16+128], %r255;
	ld.shared.u32 	%r256, [%r16+8320];
	ld.shared.u32 	%r257, [%r14+8236];
	ld.shared.u32 	%r258, [%r22+2944];
	add.s32 	%r259, %r258, %r257;
	min.s32 	%r260, %r256, %r259;
	st.shared.u32 	[%r16+8320], %r260;
	bar.sync 	0;
	ld.shared.u32 	%r261, [%r16];
	ld.shared.u32 	%r262, [%r14+48];
	ld.shared.u32 	%r263, [%r22+3072];
	add.s32 	%r264, %r263, %r262;
	min.s32 	%r265, %r261, %r264;
	st.shared.u32 	[%r16], %r265;
	ld.shared.u32 	%r266, [%r16+8192];
	ld.shared.u32 	%r267, [%r14+8240];
	ld.shared.u32 	%r268, [%r22+3072];
	add.s32 	%r269, %r268, %r267;
	min.s32 	%r270, %r266, %r269;
	st.shared.u32 	[%r16+8192], %r270;
	ld.shared.u32 	%r271, [%r16+128];
	ld.shared.u32 	%r272, [%r14+48];
	ld.shared.u32 	%r273, [%r22+3200];
	add.s32 	%r274, %r273, %r272;
	min.s32 	%r275, %r271, %r274;
	st.shared.u32 	[%r16+128], %r275;
	ld.shared.u32 	%r276, [%r16+8320];
	ld.shared.u32 	%r277, [%r14+8240];
	ld.shared.u32 	%r278, [%r22+3200];
	add.s32 	%r279, %r278, %r277;
	min.s32 	%r280, %r276, %r279;
	st.shared.u32 	[%r16+8320], %r280;
	bar.sync 	0;
	ld.shared.u32 	%r281, [%r16];
	ld.shared.u32 	%r282, [%r14+52];
	ld.shared.u32 	%r283, [%r22+3328];
	add.s32 	%r284, %r283, %r282;
	min.s32 	%r285, %r281, %r284;
	st.shared.u32 	[%r16], %r285;
	ld.shared.u32 	%r286, [%r16+8192];
	ld.shared.u32 	%r287, [%r14+8244];
	ld.shared.u32 	%r288, [%r22+3328];
	add.s32 	%r289, %r288, %r287;
	min.s32 	%r290, %r286, %r289;
	st.shared.u32 	[%r16+8192], %r290;
	ld.shared.u32 	%r291, [%r16+128];
	ld.shared.u32 	%r292, [%r14+52];
	ld.shared.u32 	%r293, [%r22+3456];
	add.s32 	%r294, %r293, %r292;
	min.s32 	%r295, %r291, %r294;
	st.shared.u32 	[%r16+128], %r295;
	ld.shared.u32 	%r296, [%r16+8320];
	ld.shared.u32 	%r297, [%r14+8244];
	ld.shared.u32 	%r298, [%r22+3456];
	add.s32 	%r299, %r298, %r297;
	min.s32 	%r300, %r296, %r299;
	st.shared.u32 	[%r16+8320], %r300;
	bar.sync 	0;
	ld.shared.u32 	%r301, [%r16];
	ld.shared.u32 	%r302, [%r14+56];
	ld.shared.u32 	%r303, [%r22+3584];
	add.s32 	%r304, %r303, %r302;
	min.s32 	%r305, %r301, %r304;
	st.shared.u32 	[%r16], %r305;
	ld.shared.u32 	%r306, [%r16+8192];
	ld.shared.u32 	%r307, [%r14+8248];
	ld.shared.u32 	%r308, [%r22+3584];
	add.s32 	%r309, %r308, %r307;
	min.s32 	%r310, %r306, %r309;
	st.shared.u32 	[%r16+8192], %r310;
	ld.shared.u32 	%r311, [%r16+128];
	ld.shared.u32 	%r312, [%r14+56];
	ld.shared.u32 	%r313, [%r22+3712];
	add.s32 	%r314, %r313, %r312;
	min.s32 	%r315, %r311, %r314;
	st.shared.u32 	[%r16+128], %r315;
	ld.shared.u32 	%r316, [%r16+8320];
	ld.shared.u32 	%r317, [%r14+8248];
	ld.shared.u32 	%r318, [%r22+3712];
	add.s32 	%r319, %r318, %r317;
	min.s32 	%r320, %r316, %r319;
	st.shared.u32 	[%r16+8320], %r320;
	bar.sync 	0;
	ld.shared.u32 	%r321, [%r16];
	ld.shared.u32 	%r322, [%r14+60];
	ld.shared.u32 	%r323, [%r22+3840];
	add.s32 	%r324, %r323, %r322;
	min.s32 	%r325, %r321, %r324;
	st.shared.u32 	[%r16], %r325;
	ld.shared.u32 	%r326, [%r16+8192];
	ld.shared.u32 	%r327, [%r14+8252];
	ld.shared.u32 	%r328, [%r22+3840];
	add.s32 	%r329, %r328, %r327;
	min.s32 	%r330, %r326, %r329;
	st.shared.u32 	[%r16+8192], %r330;
	ld.shared.u32 	%r331, [%r16+128];
	ld.shared.u32 	%r332, [%r14+60];
	ld.shared.u32 	%r333, [%r22+3968];
	add.s32 	%r334, %r333, %r332;
	min.s32 	%r335, %r331, %r334;
	st.shared.u32 	[%r16+128], %r335;
	ld.shared.u32 	%r336, [%r16+8320];
	ld.shared.u32 	%r337, [%r14+8252];
	ld.shared.u32 	%r338, [%r22+3968];
	add.s32 	%r339, %r338, %r337;
	min.s32 	%r340, %r336, %r339;
	st.shared.u32 	[%r16+8320], %r340;
	bar.sync 	0;
	ld.shared.u32 	%r341, [%r16];
	ld.shared.u32 	%r342, [%r14+64];
	ld.shared.u32 	%r343, [%r22+4096];
	add.s32 	%r344, %r343, %r342;
	min.s32 	%r345, %r341, %r344;
	st.shared.u32 	[%r16], %r345;
	ld.shared.u32 	%r346, [%r16+8192];
	ld.shared.u32 	%r347, [%r14+8256];
	ld.shared.u32 	%r348, [%r22+4096];
	add.s32 	%r349, %r348, %r347;
	min.s32 	%r350, %r346, %r349;
	st.shared.u32 	[%r16+8192], %r350;
	ld.shared.u32 	%r351, [%r16+128];
	ld.shared.u32 	%r352, [%r14+64];
	ld.shared.u32 	%r353, [%r22+4224];
	add.s32 	%r354, %r353, %r352;
	min.s32 	%r355, %r351, %r354;
	st.shared.u32 	[%r16+128], %r355;
	ld.shared.u32 	%r356, [%r16+8320];
	ld.shared.u32 	%r357, [%r14+8256];
	ld.shared.u32 	%r358, [%r22+4224];
	add.s32 	%r359, %r358, %r357;
	min.s32 	%r360, %r356, %r359;
	st.shared.u32 	[%r16+8320], %r360;
	bar.sync 	0;
	ld.shared.u32 	%r361, [%r16];
	ld.shared.u32 	%r362, [%r14+68];
	ld.shared.u32 	%r363, [%r22+4352];
	add.s32 	%r364, %r363, %r362;
	min.s32 	%r365, %r361, %r364;
	st.shared.u32 	[%r16], %r365;
	ld.shared.u32 	%r366, [%r16+8192];
	ld.shared.u32 	%r367, [%r14+8260];
	ld.shared.u32 	%r368, [%r22+4352];
	add.s32 	%r369, %r368, %r367;
	min.s32 	%r370, %r366, %r369;
	st.shared.u32 	[%r16+8192], %r370;
	ld.shared.u32 	%r371, [%r16+128];
	ld.shared.u32 	%r372, [%r14+68];
	ld.shared.u32 	%r373, [%r22+4480];
	add.s32 	%r374, %r373, %r372;
	min.s32 	%r375, %r371, %r374;
	st.shared.u32 	[%r16+128], %r375;
	ld.shared.u32 	%r376, [%r16+8320];
	ld.shared.u32 	%r377, [%r14+8260];
	ld.shared.u32 	%r378, [%r22+4480];
	add.s32 	%r379, %r378, %r377;
	min.s32 	%r380, %r376, %r379;
	st.shared.u32 	[%r16+8320], %r380;
	bar.sync 	0;
	ld.shared.u32 	%r381, [%r16];
	ld.shared.u32 	%r382, [%r14+72];
	ld.shared.u32 	%r383, [%r22+4608];
	add.s32 	%r384, %r383, %r382;
	min.s32 	%r385, %r381, %r384;
	st.shared.u32 	[%r16], %r385;
	ld.shared.u32 	%r386, [%r16+8192];
	ld.shared.u32 	%r387, [%r14+8264];
	ld.shared.u32 	%r388, [%r22+4608];
	add.s32 	%r389, %r388, %r387;
	min.s32 	%r390, %r386, %r389;
	st.shared.u32 	[%r16+8192], %r390;
	ld.shared.u32 	%r391, [%r16+128];
	ld.shared.u32 	%r392, [%r14+72];
	ld.shared.u32 	%r393, [%r22+4736];
	add.s32 	%r394, %r393, %r392;
	min.s32 	%r395, %r391, %r394;
	st.shared.u32 	[%r16+128], %r395;
	ld.shared.u32 	%r396, [%r16+8320];
	ld.shared.u32 	%r397, [%r14+8264];
	ld.shared.u32 	%r398, [%r22+4736];
	add.s32 	%r399, %r398, %r397;
	min.s32 	%r400, %r396, %r399;
	st.shared.u32 	[%r16+8320], %r400;
	bar.sync 	0;
	ld.shared.u32 	%r401, [%r16];
	ld.shared.u32 	%r402, [%r14+76];
	ld.shared.u32 	%r403, [%r22+4864];
	add.s32 	%r404, %r403, %r402;
	min.s32 	%r405, %r401, %r404;
	st.shared.u32 	[%r16], %r405;
	ld.shared.u32 	%r406, [%r16+8192];
	ld.shared.u32 	%r407, [%r14+8268];
	ld.shared.u32 	%r408, [%r22+4864];
	add.s32 	%r409, %r408, %r407;
	min.s32 	%r410, %r406, %r409;
	st.shared.u32 	[%r16+8192], %r410;
	ld.shared.u32 	%r411, [%r16+128];
	ld.shared.u32 	%r412, [%r14+76];
	ld.shared.u32 	%r413, [%r22+4992];
	add.s32 	%r414, %r413, %r412;
	min.s32 	%r415, %r411, %r414;
	st.shared.u32 	[%r16+128], %r415;
	ld.shared.u32 	%r416, [%r16+8320];
	ld.shared.u32 	%r417, [%r14+8268];
	ld.shared.u32 	%r418, [%r22+4992];
	add.s32 	%r419, %r418, %r417;
	min.s32 	%r420, %r416, %r419;
	st.shared.u32 	[%r16+8320], %r420;
	bar.sync 	0;
	ld.shared.u32 	%r421, [%r16];
	ld.shared.u32 	%r422, [%r14+80];
	ld.shared.u32 	%r423, [%r22+5120];
	add.s32 	%r424, %r423, %r422;
	min.s32 	%r425, %r421, %r424;
	st.shared.u32 	[%r16], %r425;
	ld.shared.u32 	%r426, [%r16+8192];
	ld.shared.u32 	%r427, [%r14+8272];
	ld.shared.u32 	%r428, [%r22+5120];
	add.s32 	%r429, %r428, %r427;
	min.s32 	%r430, %r426, %r429;
	st.shared.u32 	[%r16+8192], %r430;
	ld.shared.u32 	%r431, [%r16+128];
	ld.shared.u32 	%r432, [%r14+80];
	ld.shared.u32 	%r433, [%r22+5248];
	add.s32 	%r434, %r433, %r432;
	min.s32 	%r435, %r431, %r434;
	st.shared.u32 	[%r16+128], %r435;
	ld.shared.u32 	%r436, [%r16+8320];
	ld.shared.u32 	%r437, [%r14+8272];
	ld.shared.u32 	%r438, [%r22+5248];
	add.s32 	%r439, %r438, %r437;
	min.s32 	%r440, %r436, %r439;
	st.shared.u32 	[%r16+8320], %r440;
	bar.sync 	0;
	ld.shared.u32 	%r441, [%r16];
	ld.shared.u32 	%r442, [%r14+84];
	ld.shared.u32 	%r443, [%r22+5376];
	add.s32 	%r444, %r443, %r442;
	min.s32 	%r445, %r441, %r444;
	st.shared.u32 	[%r16], %r445;
	ld.shared.u32 	%r446, [%r16+8192];
	ld.shared.u32 	%r447, [%r14+8276];
	ld.shared.u32 	%r448, [%r22+5376];
	add.s32 	%r449, %r448, %r447;
	min.s32 	%r450, %r446, %r449;
	st.shared.u32 	[%r16+8192], %r450;
	ld.shared.u32 	%r451, [%r16+128];
	ld.shared.u32 	%r452, [%r14+84];
	ld.shared.u32 	%r453, [%r22+5504];
	add.s32 	%r454, %r453, %r452;
	min.s32 	%r455, %r451, %r454;
	st.shared.u32 	[%r16+128], %r455;
	ld.shared.u32 	%r456, [%r16+8320];
	ld.shared.u32 	%r457, [%r14+8276];
	ld.shared.u32 	%r458, [%r22+5504];
	add.s32 	%r459, %r458, %r457;
	min.s32 	%r460, %r456, %r459;
	st.shared.u32 	[%r16+8320], %r460;
	bar.sync 	0;
	ld.shared.u32 	%r461, [%r16];
	ld.shared.u32 	%r462, [%r14+88];
	ld.shared.u32 	%r463, [%r22+5632];
	add.s32 	%r464, %r463, %r462;
	min.s32 	%r465, %r461, %r464;
	st.shared.u32 	[%r16], %r465;
	ld.shared.u32 	%r466, [%r16+8192];
	ld.shared.u32 	%r467, [%r14+8280];
	ld.shared.u32 	%r468, [%r22+5632];
	add.s32 	%r469, %r468, %r467;
	min.s32 	%r470, %r466, %r469;
	st.shared.u32 	[%r16+8192], %r470;
	ld.shared.u32 	%r471, [%r16+128];
	ld.shared.u32 	%r472, [%r14+88];
	ld.shared.u32 	%r473, [%r22+5760];
	add.s32 	%r474, %r473, %r472;
	min.s32 	%r475, %r471, %r474;
	st.shared.u32 	[%r16+128], %r475;
	ld.shared.u32 	%r476, [%r16+8320];
	ld.shared.u32 	%r477, [%r14+8280];
	ld.shared.u32 	%r478, [%r22+5760];
	add.s32 	%r479, %r478, %r477;
	min.s32 	%r480, %r476, %r479;
	st.shared.u32 	[%r16+8320], %r480;
	bar.sync 	0;
	ld.shared.u32 	%r481, [%r16];
	ld.shared.u32 	%r482, [%r14+92];
	ld.shared.u32 	%r483, [%r22+5888];
	add.s32 	%r484, %r483, %r482;
	min.s32 	%r485, %r481, %r484;
	st.shared.u32 	[%r16], %r485;
	ld.shared.u32 	%r486, [%r16+8192];
	ld.shared.u32 	%r487, [%r14+8284];
	ld.shared.u32 	%r488, [%r22+5888];
	add.s32 	%r489, %r488, %r487;
	min.s32 	%r490, %r486, %r489;
	st.shared.u32 	[%r16+8192], %r490;
	ld.shared.u32 	%r491, [%r16+128];
	ld.shared.u32 	%r492, [%r14+92];
	ld.shared.u32 	%r493, [%r22+6016];
	add.s32 	%r494, %r493, %r492;
	min.s32 	%r495, %r491, %r494;
	st.shared.u32 	[%r16+128], %r495;
	ld.shared.u32 	%r496, [%r16+8320];
	ld.shared.u32 	%r497, [%r14+8284];
	ld.shared.u32 	%r498, [%r22+6016];
	add.s32 	%r499, %r498, %r497;
	min.s32 	%r500, %r496, %r499;
	st.shared.u32 	[%r16+8320], %r500;
	bar.sync 	0;
	ld.shared.u32 	%r501, [%r16];
	ld.shared.u32 	%r502, [%r14+96];
	ld.shared.u32 	%r503, [%r22+6144];
	add.s32 	%r504, %r503, %r502;
	min.s32 	%r505, %r501, %r504;
	st.shared.u32 	[%r16], %r505;
	ld.shared.u32 	%r506, [%r16+8192];
	ld.shared.u32 	%r507, [%r14+8288];
	ld.shared.u32 	%r508, [%r22+6144];
	add.s32 	%r509, %r508, %r507;
	min.s32 	%r510, %r506, %r509;
	st.shared.u32 	[%r16+8192], %r510;
	ld.shared.u32 	%r511, [%r16+128];
	ld.shared.u32 	%r512, [%r14+96];
	ld.shared.u32 	%r513, [%r22+6272];
	add.s32 	%r514, %r513, %r512;
	min.s32 	%r515, %r511, %r514;
	st.shared.u32 	[%r16+128], %r515;
	ld.shared.u32 	%r516, [%r16+8320];
	ld.shared.u32 	%r517, [%r14+8288];
	ld.shared.u32 	%r518, [%r22+6272];
	add.s32 	%r519, %r518, %r517;
	min.s32 	%r520, %r516, %r519;
	st.shared.u32 	[%r16+8320], %r520;
	bar.sync 	0;
	ld.shared.u32 	%r521, [%r16];
	ld.shared.u32 	%r522, [%r14+100];
	ld.shared.u32 	%r523, [%r22+6400];
	add.s32 	%r524, %r523, %r522;
	min.s32 	%r525, %r521, %r524;
	st.shared.u32 	[%r16], %r525;
	ld.shared.u32 	%r526, [%r16+8192];
	ld.shared.u32 	%r527, [%r14+8292];
	ld.shared.u32 	%r528, [%r22+6400];
	add.s32 	%r529, %r528, %r527;
	min.s32 	%r530, %r526, %r529;
	st.shared.u32 	[%r16+8192], %r530;
	ld.shared.u32 	%r531, [%r16+128];
	ld.shared.u32 	%r532, [%r14+100];
	ld.shared.u32 	%r533, [%r22+6528];
	add.s32 	%r534, %r533, %r532;
	min.s32 	%r535, %r531, %r534;
	st.shared.u32 	[%r16+128], %r535;
	ld.shared.u32 	%r536, [%r16+8320];
	ld.shared.u32 	%r537, [%r14+8292];
	ld.shared.u32 	%r538, [%r22+6528];
	add.s32 	%r539, %r538, %r537;
	min.s32 	%r540, %r536, %r539;
	st.shared.u32 	[%r16+8320], %r540;
	bar.sync 	0;
	ld.shared.u32 	%r541, [%r16];
	ld.shared.u32 	%r542, [%r14+104];
	ld.shared.u32 	%r543, [%r22+6656];
	add.s32 	%r544, %r543, %r542;
	min.s32 	%r545, %r541, %r544;
	st.shared.u32 	[%r16], %r545;
	ld.shared.u32 	%r546, [%r16+8192];
	ld.shared.u32 	%r547, [%r14+8296];
	ld.shared.u32 	%r548, [%r22+6656];
	add.s32 	%r549, %r548, %r547;
	min.s32 	%r550, %r546, %r549;
	st.shared.u32 	[%r16+8192], %r550;
	ld.shared.u32 	%r551, [%r16+128];
	ld.shared.u32 	%r552, [%r14+104];
	ld.shared.u32 	%r553, [%r22+6784];
	add.s32 	%r554, %r553, %r552;
	min.s32 	%r555, %r551, %r554;
	st.shared.u32 	[%r16+128], %r555;
	ld.shared.u32 	%r556, [%r16+8320];
	ld.shared.u32 	%r557, [%r14+8296];
	ld.shared.u32 	%r558, [%r22+6784];
	add.s32 	%r559, %r558, %r557;
	min.s32 	%r560, %r556, %r559;
	st.shared.u32 	[%r16+8320], %r560;
	bar.sync 	0;
	ld.shared.u32 	%r561, [%r16];
	ld.shared.u32 	%r562, [%r14+108];
	ld.shared.u32 	%r563, [%r22+6912];
	add.s32 	%r564, %r563, %r562;
	min.s32 	%r565, %r561, %r564;
	st.shared.u32 	[%r16], %r565;
	ld.shared.u32 	%r566, [%r16+8192];
	ld.shared.u32 	%r567, [%r14+8300];
	ld.shared.u32 	%r568, [%r22+6912];
	add.s32 	%r569, %r568, %r567;
	min.s32 	%r570, %r566, %r569;
	st.shared.u32 	[%r16+8192], %r570;
	ld.shared.u32 	%r571, [%r16+128];
	ld.shared.u32 	%r572, [%r14+108];
	ld.shared.u32 	%r573, [%r22+7040];
	add.s32 	%r574, %r573, %r572;
	min.s32 	%r575, %r571, %r574;
	st.shared.u32 	[%r16+128], %r575;
	ld.shared.u32 	%r576, [%r16+8320];
	ld.shared.u32 	%r577, [%r14+8300];
	ld.shared.u32 	%r578, [%r22+7040];
	add.s32 	%r579, %r578, %r577;
	min.s32 	%r580, %r576, %r579;
	st.shared.u32 	[%r16+8320], %r580;
	bar.sync 	0;
	ld.shared.u32 	%r581, [%r16];
	ld.shared.u32 	%r582, [%r14+112];
	ld.shared.u32 	%r583, [%r22+7168];
	add.s32 	%r584, %r583, %r582;
	min.s32 	%r585, %r581, %r584;
	st.shared.u32 	[%r16], %r585;
	ld.shared.u32 	%r586, [%r16+8192];
	ld.shared.u32 	%r587, [%r14+8304];
	ld.shared.u32 	%r588, [%r22+7168];
	add.s32 	%r589, %r588, %r587;
	min.s32 	%r590, %r586, %r589;
	st.shared.u32 	[%r16+8192], %r590;
	ld.shared.u32 	%r591, [%r16+128];
	ld.shared.u32 	%r592, [%r14+112];
	ld.shared.u32 	%r593, [%r22+7296];
	add.s32 	%r594, %r593, %r592;
	min.s32 	%r595, %r591, %r594;
	st.shared.u32 	[%r16+128], %r595;
	ld.shared.u32 	%r596, [%r16+8320];
	ld.shared.u32 	%r597, [%r14+8304];
	ld.shared.u32 	%r598, [%r22+7296];
	add.s32 	%r599, %r598, %r597;
	min.s32 	%r600, %r596, %r599;
	st.shared.u32 	[%r16+8320], %r600;
	bar.sync 	0;
	ld.shared.u32 	%r601, [%r16];
	ld.shared.u32 	%r602, [%r14+116];
	ld.shared.u32 	%r603, [%r22+7424];
	add.s32 	%r604, %r603, %r602;
	min.s32 	%r605, %r601, %r604;
	st.shared.u32 	[%r16], %r605;
	ld.shared.u32 	%r606, [%r16+8192];
	ld.shared.u32 	%r607, [%r14+8308];
	ld.shared.u32 	%r608, [%r22+7424];
	add.s32 	%r609, %r608, %r607;
	min.s32 	%r610, %r606, %r609;
	st.shared.u32 	[%r16+8192], %r610;
	ld.shared.u32 	%r611, [%r16+128];
	ld.shared.u32 	%r612, [%r14+116];
	ld.shared.u32 	%r613, [%r22+7552];
	add.s32 	%r614, %r613, %r612;
	min.s32 	%r615, %r611, %r614;
	st.shared.u32 	[%r16+128], %r615;
	ld.shared.u32 	%r616, [%r16+8320];
	ld.shared.u32 	%r617, [%r14+8308];
	ld.shared.u32 	%r618, [%r22+7552];
	add.s32 	%r619, %r618, %r617;
	min.s32 	%r620, %r616, %r619;
	st.shared.u32 	[%r16+8320], %r620;
	bar.sync 	0;
	ld.shared.u32 	%r621, [%r16];
	ld.shared.u32 	%r622, [%r14+120];
	ld.shared.u32 	%r623, [%r22+7680];
	add.s32 	%r624, %r623, %r622;
	min.s32 	%r625, %r621, %r624;
	st.shared.u32 	[%r16], %r625;
	ld.shared.u32 	%r626, [%r16+8192];
	ld.shared.u32 	%r627, [%r14+8312];
	ld.shared.u32 	%r628, [%r22+7680];
	add.s32 	%r629, %r628, %r627;
	min.s32 	%r630, %r626, %r629;
	st.shared.u32 	[%r16+8192], %r630;
	ld.shared.u32 	%r631, [%r16+128];
	ld.shared.u32 	%r632, [%r14+120];
	ld.shared.u32 	%r633, [%r22+7808];
	add.s32 	%r634, %r633, %r632;
	min.s32 	%r635, %r631, %r634;
	st.shared.u32 	[%r16+128], %r635;
	ld.shared.u32 	%r636, [%r16+8320];
	ld.shared.u32 	%r637, [%r14+8312];
	ld.shared.u32 	%r638, [%r22+7808];
	add.s32 	%r639, %r638, %r637;
	min.s32 	%r640, %r636, %r639;
	st.shared.u32 	[%r16+8320], %r640;
	bar.sync 	0;
	ld.shared.u32 	%r641, [%r16];
	ld.shared.u32 	%r642, [%r14+124];
	ld.shared.u32 	%r643, [%r22+7936];
	add.s32 	%r644, %r643, %r642;
	min.s32 	%r645, %r641, %r644;
	st.shared.u32 	[%r16], %r645;
	ld.shared.u32 	%r646, [%r16+8192];
	ld.shared.u32 	%r647, [%r14+8316];
	ld.shared.u32 	%r648, [%r22+7936];
	add.s32 	%r649, %r648, %r647;
	min.s32 	%r650, %r646, %r649;
	st.shared.u32 	[%r16+8192], %r650;
	ld.shared.u32 	%r651, [%r16+128];
	ld.shared.u32 	%r652, [%r14+124];
	ld.shared.u32 	%r653, [%r22+8064];
	add.s32 	%r654, %r653, %r652;
	min.s32 	%r655, %r651, %r654;
	st.shared.u32 	[%r16+128], %r655;
	ld.shared.u32 	%r656, [%r16+8320];
	ld.shared.u32 	%r657, [%r14+8316];
	ld.shared.u32 	%r658, [%r22+8064];
	add.s32 	%r659, %r658, %r657;
	min.s32 	%r660, %r656, %r659;
	st.shared.u32 	[%r16+8320], %r660;
	bar.sync 	0;
	ld.shared.u32 	%r661, [%r16];
	ld.shared.u32 	%r662, [%r14+128];
	ld.shared.u32 	%r663, [%r22+8192];
	add.s32 	%r664, %r663, %r662;
	min.s32 	%r665, %r661, %r664;
	st.shared.u32 	[%r16], %r665;
	ld.shared.u32 	%r666, [%r16+8192];
	ld.shared.u32 	%r667, [%r14+8320];
	ld.shared.u32 	%r668, [%r22+8192];
	add.s32 	%r669, %r668, %r667;
	min.s32 	%r670, %r666, %r669;
	st.shared.u32 	[%r16+8192], %r670;
	ld.shared.u32 	%r671, [%r16+128];
	ld.shared.u32 	%r672, [%r14+128];
	ld.shared.u32 	%r673, [%r22+8320];
	add.s32 	%r674, %r673, %r672;
	min.s32 	%r675, %r671, %r674;
	st.shared.u32 	[%r16+128], %r675;
	ld.shared.u32 	%r676, [%r16+8320];
	ld.shared.u32 	%r677, [%r14+8320];
	ld.shared.u32 	%r678, [%r22+8320];
	add.s32 	%r679, %r678, %r677;
	min.s32 	%r680, %r676, %r679;
	st.shared.u32 	[%r16+8320], %r680;
	bar.sync 	0;
	ld.shared.u32 	%r681, [%r16];
	ld.shared.u32 	%r682, [%r14+132];
	ld.shared.u32 	%r683, [%r22+8448];
	add.s32 	%r684, %r683, %r682;
	min.s32 	%r685, %r681, %r684;
	st.shared.u32 	[%r16], %r685;
	ld.shared.u32 	%r686, [%r16+8192];
	ld.shared.u32 	%r687, [%r14+8324];
	ld.shared.u32 	%r688, [%r22+8448];
	add.s32 	%r689, %r688, %r687;
	min.s32 	%r690, %r686, %r689;
	st.shared.u32 	[%r16+8192], %r690;
	ld.shared.u32 	%r691, [%r16+128];
	ld.shared.u32 	%r692, [%r14+132];
	ld.shared.u32 	%r693, [%r22+8576];
	add.s32 	%r694, %r693, %r692;
	min.s32 	%r695, %r691, %r694;
	st.shared.u32 	[%r16+128], %r695;
	ld.shared.u32 	%r696, [%r16+8320];
	ld.shared.u32 	%r697, [%r14+8324];
	ld.shared.u32 	%r698, [%r22+8576];
	add.s32 	%r699, %r698, %r697;
	min.s32 	%r700, %r696, %r699;
	st.shared.u32 	[%r16+8320], %r700;
	bar.sync 	0;
	ld.shared.u32 	%r701, [%r16];
	ld.shared.u32 	%r702, [%r14+136];
	ld.shared.u32 	%r703, [%r22+8704];
	add.s32 	%r704, %r703, %r702;
	min.s32 	%r705, %r701, %r704;
	st.shared.u32 	[%r16], %r705;
	ld.shared.u32 	%r706, [%r16+8192];
	ld.shared.u32 	%r707, [%r14+8328];
	ld.shared.u32 	%r708, [%r22+8704];
	add.s32 	%r709, %r708, %r707;
	min.s32 	%r710, %r706, %r709;
	st.shared.u32 	[%r16+8192], %r710;
	ld.shared.u32 	%r711, [%r16+128];
	ld.shared.u32 	%r712, [%r14+136];
	ld.shared.u32 	%r713, [%r22+8832];
	add.s32 	%r714, %r713, %r712;
	min.s32 	%r715, %r711, %r714;
	st.shared.u32 	[%r16+128], %r715;
	ld.shared.u32 	%r716, [%r16+8320];
	ld.shared.u32 	%r717, [%r14+8328];
	ld.shared.u32 	%r718, [%r22+8832];
	add.s32 	%r719, %r718, %r717;
	min.s32 	%r720, %r716, %r719;
	st.shared.u32 	[%r16+8320], %r720;
	bar.sync 	0;
	ld.shared.u32 	%r721, [%r16];
	ld.shared.u32 	%r722, [%r14+140];
	ld.shared.u32 	%r723, [%r22+8960];
	add.s32 	%r724, %r723, %r722;
	min.s32 	%r725, %r721, %r724;
	st.shared.u32 	[%r16], %r725;
	ld.shared.u32 	%r726, [%r16+8192];
	ld.shared.u32 	%r727, [%r14+8332];
	ld.shared.u32 	%r728, [%r22+8960];
	add.s32 	%r729, %r728, %r727;
	min.s32 	%r730, %r726, %r729;
	st.shared.u32 	[%r16+8192], %r730;
	ld.shared.u32 	%r731, [%r16+128];
	ld.shared.u32 	%r732, [%r14+140];
	ld.shared.u32 	%r733, [%r22+9088];
	add.s32 	%r734, %r733, %r732;
	min.s32 	%r735, %r731, %r734;
	st.shared.u32 	[%r16+128], %r735;
	ld.shared.u32 	%r736, [%r16+8320];
	ld.shared.u32 	%r737, [%r14+8332];
	ld.shared.u32 	%r738, [%r22+9088];
	add.s32 	%r739, %r738, %r737;
	min.s32 	%r740, %r736, %r739;
	st.shared.u32 	[%r16+8320], %r740;
	bar.sync 	0;
	ld.shared.u32 	%r741, [%r16];
	ld.shared.u32 	%r742, [%r14+144];
	ld.shared.u32 	%r743, [%r22+9216];
	add.s32 	%r744, %r743, %r742;
	min.s32 	%r745, %r741, %r744;
	st.shared.u32 	[%r16], %r745;
	ld.shared.u32 	%r746, [%r16+8192];
	ld.shared.u32 	%r747, [%r14+8336];
	ld.shared.u32 	%r748, [%r22+9216];
	add.s32 	%r749, %r748, %r747;
	min.s32 	%r750, %r746, %r749;
	st.shared.u32 	[%r16+8192], %r750;
	ld.shared.u32 	%r751, [%r16+128];
	ld.shared.u32 	%r752, [%r14+144];
	ld.shared.u32 	%r753, [%r22+9344];
	add.s32 	%r754, %r753, %r752;
	min.s32 	%r755, %r751, %r754;
	st.shared.u32 	[%r16+128], %r755;
	ld.shared.u32 	%r756, [%r16+8320];
	ld.shared.u32 	%r757, [%r14+8336];
	ld.shared.u32 	%r758, [%r22+9344];
	add.s32 	%r759, %r758, %r757;
	min.s32 	%r760, %r756, %r759;
	st.shared.u32 	[%r16+8320], %r760;
	bar.sync 	0;
	ld.shared.u32 	%r761, [%r16];
	ld.shared.u32 	%r762, [%r14+148];
	ld.shared.u32 	%r763, [%r22+9472];
	add.s32 	%r764, %r763, %r762;
	min.s32 	%r765, %r761, %r764;
	st.shared.u32 	[%r16], %r765;
	ld.shared.u32 	%r766, [%r16+8192];
	ld.shared.u32 	%r767, [%r14+8340];
	ld.shared.u32 	%r768, [%r22+9472];
	add.s32 	%r769, %r768, %r767;
	min.s32 	%r770, %r766, %r769;
	st.shared.u32 	[%r16+8192], %r770;
	ld.shared.u32 	%r771, [%r16+128];
	ld.shared.u32 	%r772, [%r14+148];
	ld.shared.u32 	%r773, [%r22+9600];
	add.s32 	%r774, %r773, %r772;
	min.s32 	%r775, %r771, %r774;
	st.shared.u32 	[%r16+128], %r775;
	ld.shared.u32 	%r776, [%r16+8320];
	ld.shared.u32 	%r777, [%r14+8340];
	ld.shared.u32 	%r778, [%r22+9600];
	add.s32 	%r779, %r778, %r777;
	min.s32 	%r780, %r776, %r779;
	st.shared.u32 	[%r16+8320], %r780;
	bar.sync 	0;
	ld.shared.u32 	%r781, [%r16];
	ld.shared.u32 	%r782, [%r14+152];
	ld.shared.u32 	%r783, [%r22+9728];
	add.s32 	%r784, %r783, %r782;
	min.s32 	%r785, %r781, %r784;
	st.shared.u32 	[%r16], %r785;
	ld.shared.u32 	%r786, [%r16+8192];
	ld.shared.u32 	%r787, [%r14+8344];
	ld.shared.u32 	%r788, [%r22+9728];
	add.s32 	%r789, %r788, %r787;
	min.s32 	%r790, %r786, %r789;
	st.shared.u32 	[%r16+8192], %r790;
	ld.shared.u32 	%r791, [%r16+128];
	ld.shared.u32 	%r792, [%r14+152];
	ld.shared.u32 	%r793, [%r22+9856];
	add.s32 	%r794, %r793, %r792;
	min.s32 	%r795, %r791, %r794;
	st.shared.u32 	[%r16+128], %r795;
	ld.shared.u32 	%r796, [%r16+8320];
	ld.shared.u32 	%r797, [%r14+8344];
	ld.shared.u32 	%r798, [%r22+9856];
	add.s32 	%r799, %r798, %r797;
	min.s32 	%r800, %r796, %r799;
	st.shared.u32 	[%r16+8320], %r800;
	bar.sync 	0;
	ld.shared.u32 	%r801, [%r16];
	ld.shared.u32 	%r802, [%r14+156];
	ld.shared.u32 	%r803, [%r22+9984];
	add.s32 	%r804, %r803, %r802;
	min.s32 	%r805, %r801, %r804;
	st.shared.u32 	[%r16], %r805;
	ld.shared.u32 	%r806, [%r16+8192];
	ld.shared.u32 	%r807, [%r14+8348];
	ld.shared.u32 	%r808, [%r22+9984];
	add.s32 	%r809, %r808, %r807;
	min.s32 	%r810, %r806, %r809;
	st.shared.u32 	[%r16+8192], %r810;
	ld.shared.u32 	%r811, [%r16+128];
	ld.shared.u32 	%r812, [%r14+156];
	ld.shared.u32 	%r813, [%r22+10112];
	add.s32 	%r814, %r813, %r812;
	min.s32 	%r815, %r811, %r814;
	st.shared.u32 	[%r16+128], %r815;
	ld.shared.u32 	%r816, [%r16+8320];
	ld.shared.u32 	%r817, [%r14+8348];
	ld.shared.u32 	%r818, [%r22+10112];
	add.s32 	%r819, %r818, %r817;
	min.s32 	%r820, %r816, %r819;
	st.shared.u32 	[%r16+8320], %r820;
	bar.sync 	0;
	ld.shared.u32 	%r821, [%r16];
	ld.shared.u32 	%r822, [%r14+160];
	ld.shared.u32 	%r823, [%r22+10240];
	add.s32 	%r824, %r823, %r822;
	min.s32 	%r825, %r821, %r824;
	st.shared.u32 	[%r16], %r825;
	ld.shared.u32 	%r826, [%r16+8192];
	ld.shared.u32 	%r827, [%r14+8352];
	ld.shared.u32 	%r828, [%r22+10240];
	add.s32 	%r829, %r828, %r827;
	min.s32 	%r830, %r826, %r829;
	st.shared.u32 	[%r16+8192], %r830;
	ld.shared.u32 	%r831, [%r16+128];
	ld.shared.u32 	%r832, [%r14+160];
	ld.shared.u32 	%r833, [%r22+10368];
	add.s32 	%r834, %r833, %r832;
	min.s32 	%r835, %r831, %r834;
	st.shared.u32 	[%r16+128], %r835;
	ld.shared.u32 	%r836, [%r16+8320];
	ld.shared.u32 	%r837, [%r14+8352];
	ld.shared.u32 	%r838, [%r22+10368];
	add.s32 	%r839, %r838, %r837;
	min.s32 	%r840, %r836, %r839;
	st.shared.u32 	[%r16+8320], %r840;
	bar.sync 	0;
	ld.shared.u32 	%r841, [%r16];
	ld.shared.u32 	%r842, [%r14+164];
	ld.shared.u32 	%r843, [%r22+10496];
	add.s32 	%r844, %r843, %r842;
	min.s32 	%r845, %r841, %r844;
	st.shared.u32 	[%r16], %r845;
	ld.shared.u32 	%r846, [%r16+8192];
	ld.shared.u32 	%r847, [%r14+8356];
	ld.shared.u32 	%r848, [%r22+10496];
	add.s32 	%r849, %r848, %r847;
	min.s32 	%r850, %r846, %r849;
	st.shared.u32 	[%r16+8192], %r850;
	ld.shared.u32 	%r851, [%r16+128];
	ld.shared.u32 	%r852, [%r14+164];
	ld.shared.u32 	%r853, [%r22+10624];
	add.s32 	%r854, %r853, %r852;
	min.s32 	%r855, %r851, %r854;
	st.shared.u32 	[%r16+128], %r855;
	ld.shared.u32 	%r856, [%r16+8320];
	ld.shared.u32 	%r857, [%r14+8356];
	ld.shared.u32 	%r858, [%r22+10624];
	add.s32 	%r859, %r858, %r857;
	min.s32 	%r860, %r856, %r859;
	st.shared.u32 	[%r16+8320], %r860;
	bar.sync 	0;
	ld.shared.u32 	%r861, [%r16];
	ld.shared.u32 	%r862, [%r14+168];
	ld.shared.u32 	%r863, [%r22+10752];
	add.s32 	%r864, %r863, %r862;
	min.s32 	%r865, %r861, %r864;
	st.shared.u32 	[%r16], %r865;
	ld.shared.u32 	%r866, [%r16+8192];
	ld.shared.u32 	%r867, [%r14+8360];
	ld.shared.u32 	%r868, [%r22+10752];
	add.s32 	%r869, %r868, %r867;
	min.s32 	%r870, %r866, %r869;
	st.shared.u32 	[%r16+8192], %r870;
	ld.shared.u32 	%r871, [%r16+128];
	ld.shared.u32 	%r872, [%r14+168];
	ld.shared.u32 	%r873, [%r22+10880];
	add.s32 	%r874, %r873, %r872;
	min.s32 	%r875, %r871, %r874;
	st.shared.u32 	[%r16+128], %r875;
	ld.shared.u32 	%r876, [%r16+8320];
	ld.shared.u32 	%r877, [%r14+8360];
	ld.shared.u32 	%r878, [%r22+10880];
	add.s32 	%r879, %r878, %r877;
	min.s32 	%r880, %r876, %r879;
	st.shared.u32 	[%r16+8320], %r880;
	bar.sync 	0;
	ld.shared.u32 	%r881, [%r16];
	ld.shared.u32 	%r882, [%r14+172];
	ld.shared.u32 	%r883, [%r22+11008];
	add.s32 	%r884, %r883, %r882;
	min.s32 	%r885, %r881, %r884;
	st.shared.u32 	[%r16], %r885;
	ld.shared.u32 	%r886, [%r16+8192];
	ld.shared.u32 	%r887, [%r14+8364];
	ld.shared.u32 	%r888, [%r22+11008];
	add.s32 	%r889, %r888, %r887;
	min.s32 	%r890, %r886, %r889;
	st.shared.u32 	[%r16+8192], %r890;
	ld.shared.u32 	%r891, [%r16+128];
	ld.shared.u32 	%r892, [%r14+172];
	ld.shared.u32 	%r893, [%r22+11136];
	add.s32 	%r894, %r893, %r892;
	min.s32 	%r895, %r891, %r894;
	st.shared.u32 	[%r16+128], %r895;
	ld.shared.u32 	%r896, [%r16+8320];
	ld.shared.u32 	%r897, [%r14+8364];
	ld.shared.u32 	%r898, [%r22+11136];
	add.s32 	%r899, %r898, %r897;
	min.s32 	%r900, %r896, %r899;
	st.shared.u32 	[%r16+8320], %r900;
	bar.sync 	0;
	ld.shared.u32 	%r901, [%r16];
	ld.shared.u32 	%r902, [%r14+176];
	ld.shared.u32 	%r903, [%r22+11264];
	add.s32 	%r904, %r903, %r902;
	min.s32 	%r905, %r901, %r904;
	st.shared.u32 	[%r16], %r905;
	ld.shared.u32 	%r906, [%r16+8192];
	ld.shared.u32 	%r907, [%r14+8368];
	ld.shared.u32 	%r908, [%r22+11264];
	add.s32 	%r909, %r908, %r907;
	min.s32 	%r910, %r906, %r909;
	st.shared.u32 	[%r16+8192], %r910;
	ld.shared.u32 	%r911, [%r16+128];
	ld.shared.u32 	%r912, [%r14+176];
	ld.shared.u32 	%r913, [%r22+11392];
	add.s32 	%r914, %r913, %r912;
	min.s32 	%r915, %r911, %r914;
	st.shared.u32 	[%r16+128], %r915;
	ld.shared.u32 	%r916, [%r16+8320];
	ld.shared.u32 	%r917, [%r14+8368];
	ld.shared.u32 	%r918, [%r22+11392];
	add.s32 	%r919, %r918, %r917;
	min.s32 	%r920, %r916, %r919;
	st.shared.u32 	[%r16+8320], %r920;
	bar.sync 	0;
	ld.shared.u32 	%r921, [%r16];
	ld.shared.u32 	%r922, [%r14+180];
	ld.shared.u32 	%r923, [%r22+11520];
	add.s32 	%r924, %r923, %r922;
	min.s32 	%r925, %r921, %r924;
	st.shared.u32 	[%r16], %r925;
	ld.shared.u32 	%r926, [%r16+8192];
	ld.shared.u32 	%r927, [%r14+8372];
	ld.shared.u32 	%r928, [%r22+11520];
	add.s32 	%r929, %r928, %r927;
	min.s32 	%r930, %r926, %r929;
	st.shared.u32 	[%r16+8192], %r930;
	ld.shared.u32 	%r931, [%r16+128];
	ld.shared.u32 	%r932, [%r14+180];
	ld.shared.u32 	%r933, [%r22+11648];
	add.s32 	%r934, %r933, %r932;
	min.s32 	%r935, %r931, %r934;
	st.shared.u32 	[%r16+128], %r935;
	ld.shared.u32 	%r936, [%r16+8320];
	ld.shared.u32 	%r937, [%r14+8372];
	ld.shared.u32 	%r938, [%r22+11648];
	add.s32 	%r939, %r938, %r937;
	min.s32 	%r940, %r936, %r939;
	st.shared.u32 	[%r16+8320], %r940;
	bar.sync 	0;
	ld.shared.u32 	%r941, [%r16];
	ld.shared.u32 	%r942, [%r14+184];
	ld.shared.u32 	%r943, [%r22+11776];
	add.s32 	%r944, %r943, %r942;
	min.s32 	%r945, %r941, %r944;
	st.shared.u32 	[%r16], %r945;
	ld.shared.u32 	%r946, [%r16+8192];
	ld.shared.u32 	%r947, [%r14+8376];
	ld.shared.u32 	%r948, [%r22+11776];
	add.s32 	%r949, %r948, %r947;
	min.s32 	%r950, %r946, %r949;
	st.shared.u32 	[%r16+8192], %r950;
	ld.shared.u32 	%r951, [%r16+128];
	ld.shared.u32 	%r952, [%r14+184];
	ld.shared.u32 	%r953, [%r22+11904];
	add.s32 	%r954, %r953, %r952;
	min.s32 	%r955, %r951, %r954;
	st.shared.u32 	[%r16+128], %r955;
	ld.shared.u32 	%r956, [%r16+8320];
	ld.shared.u32 	%r957, [%r14+8376];
	ld.shared.u32 	%r958, [%r22+11904];
	add.s32 	%r959, %r958, %r957;
	min.s32 	%r960, %r956, %r959;
	st.shared.u32 	[%r16+8320], %r960;
	bar.sync 	0;
	ld.shared.u32 	%r961, [%r16];
	ld.shared.u32 	%r962, [%r14+188];
	ld.shared.u32 	%r963, [%r22+12032];
	add.s32 	%r964, %r963, %r962;
	min.s32 	%r965, %r961, %r964;
	st.shared.u32 	[%r16], %r965;
	ld.shared.u32 	%r966, [%r16+8192];
	ld.shared.u32 	%r967, [%r14+8380];
	ld.shared.u32 	%r968, [%r22+12032];
	add.s32 	%r969, %r968, %r967;
	min.s32 	%r970, %r966, %r969;
	st.shared.u32 	[%r16+8192], %r970;
	ld.shared.u32 	%r971, [%r16+128];
	ld.shared.u32 	%r972, [%r14+188];
	ld.shared.u32 	%r973, [%r22+12160];
	add.s32 	%r974, %r973, %r972;
	min.s32 	%r975, %r971, %r974;
	st.shared.u32 	[%r16+128], %r975;
	ld.shared.u32 	%r976, [%r16+8320];
	ld.shared.u32 	%r977, [%r14+8380];
	ld.shared.u32 	%r978, [%r22+12160];
	add.s32 	%r979, %r978, %r977;
	min.s32 	%r980, %r976, %r979;
	st.shared.u32 	[%r16+8320], %r980;
	bar.sync 	0;
	ld.shared.u32 	%r981, [%r16];
	ld.shared.u32 	%r982, [%r14+192];
	ld.shared.u32 	%r983, [%r22+12288];
	add.s32 	%r984, %r983, %r982;
	min.s32 	%r985, %r981, %r984;
	st.shared.u32 	[%r16], %r985;
	ld.shared.u32 	%r986, [%r16+8192];
	ld.shared.u32 	%r987, [%r14+8384];
	ld.shared.u32 	%r988, [%r22+12288];
	add.s32 	%r989, %r988, %r987;
	min.s32 	%r990, %r986, %r989;
	st.shared.u32 	[%r16+8192], %r990;
	ld.shared.u32 	%r991, [%r16+128];
	ld.shared.u32 	%r992, [%r14+192];
	ld.shared.u32 	%r993, [%r22+12416];
	add.s32 	%r994, %r993, %r992;
	min.s32 	%r995, %r991, %r994;
	st.shared.u32 	[%r16+128], %r995;
	ld.shared.u32 	%r996, [%r16+8320];
	ld.shared.u32 	%r997, [%r14+8384];
	ld.shared.u32 	%r998, [%r22+12416];
	add.s32 	%r999, %r998, %r997;
	min.s32 	%r1000, %r996, %r999;
	st.shared.u32 	[%r16+8320], %r1000;
	bar.sync 	0;
	ld.shared.u32 	%r1001, [%r16];
	ld.shared.u32 	%r1002, [%r14+196];
	ld.shared.u32 	%r1003, [%r22+12544];
	add.s32 	%r1004, %r1003, %r1002;
	min.s32 	%r1005, %r1001, %r1004;
	st.shared.u32 	[%r16], %r1005;
	ld.shared.u32 	%r1006, [%r16+8192];
	ld.shared.u32 	%r1007, [%r14+8388];
	ld.shared.u32 	%r1008, [%r22+12544];
	add.s32 	%r1009, %r1008, %r1007;
	min.s32 	%r1010, %r1006, %r1009;
	st.shared.u32 	[%r16+8192], %r1010;
	ld.shared.u32 	%r1011, [%r16+128];
	ld.shared.u32 	%r1012, [%r14+196];
	ld.shared.u32 	%r1013, [%r22+12672];
	add.s32 	%r1014, %r1013, %r1012;
	min.s32 	%r1015, %r1011, %r1014;
	st.shared.u32 	[%r16+128], %r1015;
	ld.shared.u32 	%r1016, [%r16+8320];
	ld.shared.u32 	%r1017, [%r14+8388];
	ld.shared.u32 	%r1018, [%r22+12672];
	add.s32 	%r1019, %r1018, %r1017;
	min.s32 	%r1020, %r1016, %r1019;
	st.shared.u32 	[%r16+8320], %r1020;
	bar.sync 	0;
	ld.shared.u32 	%r1021, [%r16];
	ld.shared.u32 	%r1022, [%r14+200];
	ld.shared.u32 	%r1023, [%r22+12800];
	add.s32 	%r1024, %r1023, %r1022;
	min.s32 	%r1025, %r1021, %r1024;
	st.shared.u32 	[%r16], %r1025;
	ld.shared.u32 	%r1026, [%r16+8192];
	ld.shared.u32 	%r1027, [%r14+8392];
	ld.shared.u32 	%r1028, [%r22+12800];
	add.s32 	%r1029, %r1028, %r1027;
	min.s32 	%r1030, %r1026, %r1029;
	st.shared.u32 	[%r16+8192], %r1030;
	ld.shared.u32 	%r1031, [%r16+128];
	ld.shared.u32 	%r1032, [%r14+200];
	ld.shared.u32 	%r1033, [%r22+12928];
	add.s32 	%r1034, %r1033, %r1032;
	min.s32 	%r1035, %r1031, %r1034;
	st.shared.u32 	[%r16+128], %r1035;
	ld.shared.u32 	%r1036, [%r16+8320];
	ld.shared.u32 	%r1037, [%r14+8392];
	ld.shared.u32 	%r1038, [%r22+12928];
	add.s32 	%r1039, %r1038, %r1037;
	min.s32 	%r1040, %r1036, %r1039;
	st.shared.u32 	[%r16+8320], %r1040;
	bar.sync 	0;
	ld.shared.u32 	%r1041, [%r16];
	ld.shared.u32 	%r1042, [%r14+204];
	ld.shared.u32 	%r1043, [%r22+13056];
	add.s32 	%r1044, %r1043, %r1042;
	min.s32 	%r1045, %r1041, %r1044;
	st.shared.u32 	[%r16], %r1045;
	ld.shared.u32 	%r1046, [%r16+8192];
	ld.shared.u32 	%r1047, [%r14+8396];
	ld.shared.u32 	%r1048, [%r22+13056];
	add.s32 	%r1049, %r1048, %r1047;
	min.s32 	%r1050, %r1046, %r1049;
	st.shared.u32 	[%r16+8192], %r1050;
	ld.shared.u32 	%r1051, [%r16+128];
	ld.shared.u32 	%r1052, [%r14+204];
	ld.shared.u32 	%r1053, [%r22+13184];
	add.s32 	%r1054, %r1053, %r1052;
	min.s32 	%r1055, %r1051, %r1054;
	st.shared.u32 	[%r16+128], %r1055;
	ld.shared.u32 	%r1056, [%r16+8320];
	ld.shared.u32 	%r1057, [%r14+8396];
	ld.shared.u32 	%r1058, [%r22+13184];
	add.s32 	%r1059, %r1058, %r1057;
	min.s32 	%r1060, %r1056, %r1059;
	st.shared.u32 	[%r16+8320], %r1060;
	bar.sync 	0;
	ld.shared.u32 	%r1061, [%r16];
	ld.shared.u32 	%r1062, [%r14+208];
	ld.shared.u32 	%r1063, [%r22+13312];
	add.s32 	%r1064, %r1063, %r1062;
	min.s32 	%r1065, %r1061, %r1064;
	st.shared.u32 	[%r16], %r1065;
	ld.shared.u32 	%r1066, [%r16+8192];
	ld.shared.u32 	%r1067, [%r14+8400];
	ld.shared.u32 	%r1068, [%r22+13312];
	add.s32 	%r1069, %r1068, %r1067;
	min.s32 	%r1070, %r1066, %r1069;
	st.shared.u32 	[%r16+8192], %r1070;
	ld.shared.u32 	%r1071, [%r16+128];
	ld.shared.u32 	%r1072, [%r14+208];
	ld.shared.u32 	%r1073, [%r22+13440];
	add.s32 	%r1074, %r1073, %r1072;
	min.s32 	%r1075, %r1071, %r1074;
	st.shared.u32 	[%r16+128], %r1075;
	ld.shared.u32 	%r1076, [%r16+8320];
	ld.shared.u32 	%r1077, [%r14+8400];
	ld.shared.u32 	%r1078, [%r22+13440];
	add.s32 	%r1079, %r1078, %r1077;
	min.s32 	%r1080, %r1076, %r1079;
	st.shared.u32 	[%r16+8320], %r1080;
	bar.sync 	0;
	ld.shared.u32 	%r1081, [%r16];
	ld.shared.u32 	%r1082, [%r14+212];
	ld.shared.u32 	%r1083, [%r22+13568];
	add.s32 	%r1084, %r1083, %r1082;
	min.s32 	%r1085, %r1081, %r1084;
	st.shared.u32 	[%r16], %r1085;
	ld.shared.u32 	%r1086, [%r16+8192];
	ld.shared.u32 	%r1087, [%r14+8404];
	ld.shared.u32 	%r1088, [%r22+13568];
	add.s32 	%r1089, %r1088, %r1087;
	min.s32 	%r1090, %r1086, %r1089;
	st.shared.u32 	[%r16+8192], %r1090;
	ld.shared.u32 	%r1091, [%r16+128];
	ld.shared.u32 	%r1092, [%r14+212];
	ld.shared.u32 	%r1093, [%r22+13696];
	add.s32 	%r1094, %r1093, %r1092;
	min.s32 	%r1095, %r1091, %r1094;
	st.shared.u32 	[%r16+128], %r1095;
	ld.shared.u32 	%r1096, [%r16+8320];
	ld.shared.u32 	%r1097, [%r14+8404];
	ld.shared.u32 	%r1098, [%r22+13696];
	add.s32 	%r1099, %r1098, %r1097;
	min.s32 	%r1100, %r1096, %r1099;
	st.shared.u32 	[%r16+8320], %r1100;
	bar.sync 	0;
	ld.shared.u32 	%r1101, [%r16];
	ld.shared.u32 	%r1102, [%r14+216];
	ld.shared.u32 	%r1103, [%r22+13824];
	add.s32 	%r1104, %r1103, %r1102;
	min.s32 	%r1105, %r1101, %r1104;
	st.shared.u32 	[%r16], %r1105;
	ld.shared.u32 	%r1106, [%r16+8192];
	ld.shared.u32 	%r1107, [%r14+8408];
	ld.shared.u32 	%r1108, [%r22+13824];
	add.s32 	%r1109, %r1108, %r1107;
	min.s32 	%r1110, %r1106, %r1109;
	st.shared.u32 	[%r16+8192], %r1110;
	ld.shared.u32 	%r1111, [%r16+128];
	ld.shared.u32 	%r1112, [%r14+216];
	ld.shared.u32 	%r1113, [%r22+13952];
	add.s32 	%r1114, %r1113, %r1112;
	min.s32 	%r1115, %r1111, %r1114;
	st.shared.u32 	[%r16+128], %r1115;
	ld.shared.u32 	%r1116, [%r16+8320];
	ld.shared.u32 	%r1117, [%r14+8408];
	ld.shared.u32 	%r1118, [%r22+13952];
	add.s32 	%r1119, %r1118, %r1117;
	min.s32 	%r1120, %r1116, %r1119;
	st.shared.u32 	[%r16+8320], %r1120;
	bar.sync 	0;
	ld.shared.u32 	%r1121, [%r16];
	ld.shared.u32 	%r1122, [%r14+220];
	ld.shared.u32 	%r1123, [%r22+14080];
	add.s32 	%r1124, %r1123, %r1122;
	min.s32 	%r1125, %r1121, %r1124;
	st.shared.u32 	[%r16], %r1125;
	ld.shared.u32 	%r1126, [%r16+8192];
	ld.shared.u32 	%r1127, [%r14+8412];
	ld.shared.u32 	%r1128, [%r22+14080];
	add.s32 	%r1129, %r1128, %r1127;
	min.s32 	%r1130, %r1126, %r1129;
	st.shared.u32 	[%r16+8192], %r1130;
	ld.shared.u32 	%r1131, [%r16+128];
	ld.shared.u32 	%r1132, [%r14+220];
	ld.shared.u32 	%r1133, [%r22+14208];
	add.s32 	%r1134, %r1133, %r1132;
	min.s32 	%r1135, %r1131, %r1134;
	st.shared.u32 	[%r16+128], %r1135;
	ld.shared.u32 	%r1136, [%r16+8320];
	ld.shared.u32 	%r1137, [%r14+8412];
	ld.shared.u32 	%r1138, [%r22+14208];
	add.s32 	%r1139, %r1138, %r1137;
	min.s32 	%r1140, %r1136, %r1139;
	st.shared.u32 	[%r16+8320], %r1140;
	bar.sync 	0;
	ld.shared.u32 	%r1141, [%r16];
	ld.shared.u32 	%r1142, [%r14+224];
	ld.shared.u32 	%r1143, [%r22+14336];
	add.s32 	%r1144, %r1143, %r1142;
	min.s32 	%r1145, %r1141, %r1144;
	st.shared.u32 	[%r16], %r1145;
	ld.shared.u32 	%r1146, [%r16+8192];
	ld.shared.u32 	%r1147, [%r14+8416];
	ld.shared.u32 	%r1148, [%r22+14336];
	add.s32 	%r1149, %r1148, %r1147;
	min.s32 	%r1150, %r1146, %r1149;
	st.shared.u32 	[%r16+8192], %r1150;
	ld.shared.u32 	%r1151, [%r16+128];
	ld.shared.u32 	%r1152, [%r14+224];
	ld.shared.u32 	%r1153, [%r22+14464];
	add.s32 	%r1154, %r1153, %r1152;
	min.s32 	%r1155, %r1151, %r1154;
	st.shared.u32 	[%r16+128], %r1155;
	ld.shared.u32 	%r1156, [%r16+8320];
	ld.shared.u32 	%r1157, [%r14+8416];
	ld.shared.u32 	%r1158, [%r22+14464];
	add.s32 	%r1159, %r1158, %r1157;
	min.s32 	%r1160, %r1156, %r1159;
	st.shared.u32 	[%r16+8320], %r1160;
	bar.sync 	0;
	ld.shared.u32 	%r1161, [%r16];
	ld.shared.u32 	%r1162, [%r14+228];
	ld.shared.u32 	%r1163, [%r22+14592];
	add.s32 	%r1164, %r1163, %r1162;
	min.s32 	%r1165, %r1161, %r1164;
	st.shared.u32 	[%r16], %r1165;
	ld.shared.u32 	%r1166, [%r16+8192];
	ld.shared.u32 	%r1167, [%r14+8420];
	ld.shared.u32 	%r1168, [%r22+14592];
	add.s32 	%r1169, %r1168, %r1167;
	min.s32 	%r1170, %r1166, %r1169;
	st.shared.u32 	[%r16+8192], %r1170;
	ld.shared.u32 	%r1171, [%r16+128];
	ld.shared.u32 	%r1172, [%r14+228];
	ld.shared.u32 	%r1173, [%r22+14720];
	add.s32 	%r1174, %r1173, %r1172;
	min.s32 	%r1175, %r1171, %r1174;
	st.shared.u32 	[%r16+128], %r1175;
	ld.shared.u32 	%r1176, [%r16+8320];
	ld.shared.u32 	%r1177, [%r14+8420];
	ld.shared.u32 	%r1178, [%r22+14720];
	add.s32 	%r1179, %r1178, %r1177;
	min.s32 	%r1180, %r1176, %r1179;
	st.shared.u32 	[%r16+8320], %r1180;
	bar.sync 	0;
	ld.shared.u32 	%r1181, [%r16];
	ld.shared.u32 	%r1182, [%r14+232];
	ld.shared.u32 	%r1183, [%r22+14848];
	add.s32 	%r1184, %r1183, %r1182;
	min.s32 	%r1185, %r1181, %r1184;
	st.shared.u32 	[%r16], %r1185;
	ld.shared.u32 	%r1186, [%r16+8192];
	ld.shared.u32 	%r1187, [%r14+8424];
	ld.shared.u32 	%r1188, [%r22+14848];
	add.s32 	%r1189, %r1188, %r1187;
	min.s32 	%r1190, %r1186, %r1189;
	st.shared.u32 	[%r16+8192], %r1190;
	ld.shared.u32 	%r1191, [%r16+128];
	ld.shared.u32 	%r1192, [%r14+232];
	ld.shared.u32 	%r1193, [%r22+14976];
	add.s32 	%r1194, %r1193, %r1192;
	min.s32 	%r1195, %r1191, %r1194;
	st.shared.u32 	[%r16+128], %r1195;
	ld.shared.u32 	%r1196, [%r16+8320];
	ld.shared.u32 	%r1197, [%r14+8424];
	ld.shared.u32 	%r1198, [%r22+14976];
	add.s32 	%r1199, %r1198, %r1197;
	min.s32 	%r1200, %r1196, %r1199;
	st.shared.u32 	[%r16+8320], %r1200;
	bar.sync 	0;
	ld.shared.u32 	%r1201, [%r16];
	ld.shared.u32 	%r1202, [%r14+236];
	ld.shared.u32 	%r1203, [%r22+15104];
	add.s32 	%r1204, %r1203, %r1202;
	min.s32 	%r1205, %r1201, %r1204;
	st.shared.u32 	[%r16], %r1205;
	ld.shared.u32 	%r1206, [%r16+8192];
	ld.shared.u32 	%r1207, [%r14+8428];
	ld.shared.u32 	%r1208, [%r22+15104];
	add.s32 	%r1209, %r1208, %r1207;
	min.s32 	%r1210, %r1206, %r1209;
	st.shared.u32 	[%r16+8192], %r1210;
	ld.shared.u32 	%r1211, [%r16+128];
	ld.shared.u32 	%r1212, [%r14+236];
	ld.shared.u32 	%r1213, [%r22+15232];
	add.s32 	%r1214, %r1213, %r1212;
	min.s32 	%r1215, %r1211, %r1214;
	st.shared.u32 	[%r16+128], %r1215;
	ld.shared.u32 	%r1216, [%r16+8320];
	ld.shared.u32 	%r1217, [%r14+8428];
	ld.shared.u32 	%r1218, [%r22+15232];
	add.s32 	%r1219, %r1218, %r1217;
	min.s32 	%r1220, %r1216, %r1219;
	st.shared.u32 	[%r16+8320], %r1220;
	bar.sync 	0;
	ld.shared.u32 	%r1221, [%r16];
	ld.shared.u32 	%r1222, [%r14+240];
	ld.shared.u32 	%r1223, [%r22+15360];
	add.s32 	%r1224, %r1223, %r1222;
	min.s32 	%r1225, %r1221, %r1224;
	st.shared.u32 	[%r16], %r1225;
	ld.shared.u32 	%r1226, [%r16+8192];
	ld.shared.u32 	%r1227, [%r14+8432];
	ld.shared.u32 	%r1228, [%r22+15360];
	add.s32 	%r1229, %r1228, %r1227;
	min.s32 	%r1230, %r1226, %r1229;
	st.shared.u32 	[%r16+8192], %r1230;
	ld.shared.u32 	%r1231, [%r16+128];
	ld.shared.u32 	%r1232, [%r14+240];
	ld.shared.u32 	%r1233, [%r22+15488];
	add.s32 	%r1234, %r1233, %r1232;
	min.s32 	%r1235, %r1231, %r1234;
	st.shared.u32 	[%r16+128], %r1235;
	ld.shared.u32 	%r1236, [%r16+8320];
	ld.shared.u32 	%r1237, [%r14+8432];
	ld.shared.u32 	%r1238, [%r22+15488];
	add.s32 	%r1239, %r1238, %r1237;
	min.s32 	%r1240, %r1236, %r1239;
	st.shared.u32 	[%r16+8320], %r1240;
	bar.sync 	0;
	ld.shared.u32 	%r1241, [%r16];
	ld.shared.u32 	%r1242, [%r14+244];
	ld.shared.u32 	%r1243, [%r22+15616];
	add.s32 	%r1244, %r1243, %r1242;
	min.s32 	%r1245, %r1241, %r1244;
	st.shared.u32 	[%r16], %r1245;
	ld.shared.u32 	%r1246, [%r16+8192];
	ld.shared.u32 	%r1247, [%r14+8436];
	ld.shared.u32 	%r1248, [%r22+15616];
	add.s32 	%r1249, %r1248, %r1247;
	min.s32 	%r1250, %r1246, %r1249;
	st.shared.u32 	[%r16+8192], %r1250;
	ld.shared.u32 	%r1251, [%r16+128];
	ld.shared.u32 	%r1252, [%r14+244];
	ld.shared.u32 	%r1253, [%r22+15744];
	add.s32 	%r1254, %r1253, %r1252;
	min.s32 	%r1255, %r1251, %r1254;
	st.shared.u32 	[%r16+128], %r1255;
	ld.shared.u32 	%r1256, [%r16+8320];
	ld.shared.u32 	%r1257, [%r14+8436];
	ld.shared.u32 	%r1258, [%r22+15744];
	add.s32 	%r1259, %r1258, %r1257;
	min.s32 	%r1260, %r1256, %r1259;
	st.shared.u32 	[%r16+8320], %r1260;
	bar.sync 	0;
	ld.shared.u32 	%r1261, [%r16];
	ld.shared.u32 	%r1262, [%r14+248];
	ld.shared.u32 	%r1263, [%r22+15872];
	add.s32 	%r1264, %r1263, %r1262;
	min.s32 	%r1265, %r1261, %r1264;
	st.shared.u32 	[%r16], %r1265;
	ld.shared.u32 	%r1266, [%r16+8192];
	ld.shared.u32 	%r1267, [%r14+8440];
	ld.shared.u32 	%r1268, [%r22+15872];
	add.s32 	%r1269, %r1268, %r1267;
	min.s32 	%r1270, %r1266, %r1269;
	st.shared.u32 	[%r16+8192], %r1270;
	ld.shared.u32 	%r1271, [%r16+128];
	ld.shared.u32 	%r1272, [%r14+248];
	ld.shared.u32 	%r1273, [%r22+16000];
	add.s32 	%r1274, %r1273, %r1272;
	min.s32 	%r1275, %r1271, %r1274;
	st.shared.u32 	[%r16+128], %r1275;
	ld.shared.u32 	%r1276, [%r16+8320];
	ld.shared.u32 	%r1277, [%r14+8440];
	ld.shared.u32 	%r1278, [%r22+16000];
	add.s32 	%r1279, %r1278, %r1277;
	min.s32 	%r1280, %r1276, %r1279;
	st.shared.u32 	[%r16+8320], %r1280;
	bar.sync 	0;
	ld.shared.u32 	%r1281, [%r16];
	ld.shared.u32 	%r1282, [%r14+252];
	ld.shared.u32 	%r1283, [%r22+16128];
	add.s32 	%r1284, %r1283, %r1282;
	min.s32 	%r1285, %r1281, %r1284;
	st.shared.u32 	[%r16], %r1285;
	ld.shared.u32 	%r1286, [%r16+8192];
	ld.shared.u32 	%r1287, [%r14+8444];
	ld.shared.u32 	%r1288, [%r22+16128];
	add.s32 	%r1289, %r1288, %r1287;
	min.s32 	%r1290, %r1286, %r1289;
	st.shared.u32 	[%r16+8192], %r1290;
	ld.shared.u32 	%r1291, [%r16+128];
	ld.shared.u32 	%r1292, [%r14+252];
	ld.shared.u32 	%r1293, [%r22+16256];
	add.s32 	%r1294, %r1293, %r1292;
	min.s32 	%r1295, %r1291, %r1294;
	st.shared.u32 	[%r16+128], %r1295;
	ld.shared.u32 	%r1296, [%r16+8320];
	ld.shared.u32 	%r1297, [%r14+8444];
	ld.shared.u32 	%r1298, [%r22+16256];
	add.s32 	%r1299, %r1298, %r1297;
	min.s32 	%r1300, %r1296, %r1299;
	st.shared.u32 	[%r16+8320], %r1300;
	st.global.u32 	[%rd4], %r1285;
	st.global.u32 	[%rd4+128], %r1295;
	st.global.u32 	[%rd6], %r1290;
	st.global.u32 	[%rd6+128], %r1300;
	ret;

}
	// .globl	_Z6phase2iPii
.visible .entry _Z6phase2iPii(
	.param .u32 _Z6phase2iPii_param_0,
	.param .u64 .ptr .align 1 _Z6phase2iPii_param_1,
	.param .u32 _Z6phase2iPii_param_2
)
{
	.reg .pred 	%p<3>;
	.reg .b32 	%r<217>;
	.reg .b64 	%rd<35>;
	// demoted variable
	.shared .align 4 .b8 _ZZ6phase2iPiiE11pivot_block[16384];
	// demoted variable
	.shared .align 4 .b8 _ZZ6phase2iPiiE9Ver_block[16384];
	// demoted variable
	.shared .align 4 .b8 _ZZ6phase2iPiiE9Hor_block[16384];
	ld.param.u32 	%r40, [_Z6phase2iPii_param_0];
	ld.param.u64 	%rd9, [_Z6phase2iPii_param_1];
	ld.param.u32 	%r41, [_Z6phase2iPii_param_2];
	cvta.to.global.u64 	%rd10, %rd9;
	mov.u32 	%r42, %tid.y;
	mov.u32 	%r43, %tid.x;
	shl.b32 	%r44, %r40, 6;
	mov.u32 	%r45, %ctaid.x;
	setp.lt.u32 	%p1, %r45, %r40;
	shl.b32 	%r46, %r45, 6;
	add.s32 	%r47, %r46, 64;
	selp.b32 	%r48, %r46, %r47, %p1;
	add.s32 	%r49, %r44, %r42;
	mul.lo.s32 	%r50, %r49, %r41;
	add.s32 	%r51, %r44, %r43;
	add.s32 	%r52, %r50, %r51;
	add.s32 	%r53, %r49, 32;
	mul.lo.s32 	%r54, %r53, %r41;
	add.s32 	%r55, %r54, %r51;
	add.s32 	%r56, %r48, %r42;
	mul.lo.s32 	%r57, %r56, %r41;
	add.s32 	%r58, %r57, %r51;
	add.s32 	%r59, %r56, 32;
	mul.lo.s32 	%r60, %r59, %r41;
	add.s32 	%r61, %r60, %r51;
	add.s32 	%r62, %r48, %r43;
	add.s32 	%r63, %r62, %r50;
	add.s32 	%r64, %r62, %r54;
	mul.wide.s32 	%rd11, %r52, 4;
	add.s64 	%rd12, %rd10, %rd11;
	ld.global.u32 	%r65, [%rd12];
	shl.b32 	%r66, %r42, 8;
	mov.u32 	%r67, _ZZ6phase2iPiiE11pivot_block;
	add.s32 	%r68, %r67, %r66;
	shl.b32 	%r69, %r43, 2;
	add.s32 	%r70, %r68, %r69;
	st.shared.u32 	[%r70], %r65;
	ld.global.u32 	%r71, [%rd12+128];
	st.shared.u32 	[%r70+128], %r71;
	mul.wide.s32 	%rd13, %r55, 4;
	add.s64 	%rd14, %rd10, %rd13;
	ld.global.u32 	%r72, [%rd14];
	st.shared.u32 	[%r70+8192], %r72;
	ld.global.u32 	%r73, [%rd14+128];
	st.shared.u32 	[%r70+8320], %r73;
	mul.wide.s32 	%rd15, %r58, 4;
	add.s64 	%rd1, %rd10, %rd15;
	ld.global.u32 	%r74, [%rd1];
	mov.u32 	%r75, _ZZ6phase2iPiiE9Ver_block;
	add.s32 	%r76, %r75, %r66;
	add.s32 	%r77, %r76, %r69;
	st.shared.u32 	[%r77], %r74;
	cvt.s64.s32 	%rd16, %r57;
	cvt.s64.s32 	%rd17, %r51;
	add.s64 	%rd18, %rd16, %rd17;
	shl.b64 	%rd19, %rd18, 2;
	add.s64 	%rd2, %rd10, %rd19;
	ld.global.u32 	%r78, [%rd2+128];
	st.shared.u32 	[%r77+128], %r78;
	mul.wide.s32 	%rd20, %r61, 4;
	add.s64 	%rd3, %rd10, %rd20;
	ld.global.u32 	%r79, [%rd3];
	st.shared.u32 	[%r77+8192], %r79;
	cvt.s64.s32 	%rd21, %r60;
	add.s64 	%rd22, %rd21, %rd17;
	shl.b64 	%rd23, %rd22, 2;
	add.s64 	%rd4, %rd10, %rd23;
	ld.global.u32 	%r80, [%rd4+128];
	st.shared.u32 	[%r77+8320], %r80;
	mul.wide.s32 	%rd24, %r63, 4;
	add.s64 	%rd5, %rd10, %rd24;
	ld.global.u32 	%r81, [%rd5];
	mov.u32 	%r82, _ZZ6phase2iPiiE9Hor_block;
	add.s32 	%r83, %r82, %r66;
	add.s32 	%r84, %r83, %r69;
	st.shared.u32 	[%r84], %r81;
	cvt.s64.s32 	%rd25, %r50;
	cvt.s64.s32 	%rd26, %r48;
	cvt.u64.u32 	%rd27, %r43;
	add.s64 	%rd28, %rd26, %rd27;
	add.s64 	%rd29, %rd28, %rd25;
	shl.b64 	%rd30, %rd29, 2;
	add.s64 	%rd6, %rd10, %rd30;
	ld.global.u32 	%r85, [%rd6+128];
	st.shared.u32 	[%r84+128], %r85;
	mul.wide.s32 	%rd31, %r64, 4;
	add.s64 	%rd7, %rd10, %rd31;
	ld.global.u32 	%r86, [%rd7];
	st.shared.u32 	[%r84+8192], %r86;
	cvt.s64.s32 	%rd32, %r54;
	add.s64 	%rd33, %rd28, %rd32;
	shl.b64 	%rd34, %rd33, 2;
	add.s64 	%rd8, %rd10, %rd34;
	ld.global.u32 	%r87, [%rd8+128];
	st.shared.u32 	[%r84+8320], %r87;
	bar.sync 	0;
	ld.shared.u32 	%r216, [%r77];
	ld.shared.u32 	%r215, [%r77+8192];
	ld.shared.u32 	%r214, [%r77+128];
	ld.shared.u32 	%r213, [%r77+8320];
	ld.shared.u32 	%r212, [%r84];
	ld.shared.u32 	%r211, [%r84+8192];
	ld.shared.u32 	%r210, [%r84+128];
	ld.shared.u32 	%r209, [%r84+8320];
	add.s32 	%r88, %r66, 8192;
	add.s32 	%r207, %r75, %r88;
	add.s32 	%r89, %r69, 512;
	add.s32 	%r206, %r67, %r89;
	add.s32 	%r205, %r67, %r88;
	add.s32 	%r204, %r82, %r89;
	mov.b32 	%r208, 8192;
$L__BB1_1:
	ld.shared.u32 	%r90, [%r207+-8192];
	ld.shared.u32 	%r91, [%r206+-512];
	add.s32 	%r92, %r91, %r90;
	min.s32 	%r93, %r216, %r92;
	mov.u32 	%r94, %tid.y;
	shl.b32 	%r95, %r94, 8;
	mov.u32 	%r96, _ZZ6phase2iPiiE9Ver_block;
	add.s32 	%r97, %r96, %r95;
	mov.u32 	%r98, %tid.x;
	shl.b32 	%r99, %r98, 2;
	add.s32 	%r100, %r97, %r99;
	st.shared.u32 	[%r100], %r93;
	ld.shared.u32 	%r101, [%r207];
	add.s32 	%r102, %r91, %r101;
	min.s32 	%r103, %r215, %r102;
	st.shared.u32 	[%r100+8192], %r103;
	ld.shared.u32 	%r104, [%r207+-8192];
	ld.shared.u32 	%r105, [%r206+-384];
	add.s32 	%r106, %r105, %r104;
	min.s32 	%r107, %r214, %r106;
	st.shared.u32 	[%r100+128], %r107;
	ld.shared.u32 	%r108, [%r207];
	add.s32 	%r109, %r108, %r105;
	min.s32 	%r110, %r213, %r109;
	st.shared.u32 	[%r100+8320], %r110;
	ld.shared.u32 	%r111, [%r205+-8192];
	ld.shared.u32 	%r112, [%r204+-512];
	add.s32 	%r113, %r112, %r111;
	min.s32 	%r114, %r212, %r113;
	mov.u32 	%r115, _ZZ6phase2iPiiE9Hor_block;
	add.s32 	%r116, %r115, %r95;
	add.s32 	%r117, %r116, %r99;
	st.shared.u32 	[%r117], %r114;
	ld.shared.u32 	%r118, [%r205];
	ld.shared.u32 	%r119, [%r204+-512];
	add.s32 	%r120, %r119, %r118;
	min.s32 	%r121, %r211, %r120;
	st.shared.u32 	[%r117+8192], %r121;
	ld.shared.u32 	%r122, [%r204+-384];
	add.s32 	%r123, %r122, %r111;
	min.s32 	%r124, %r210, %r123;
	st.shared.u32 	[%r117+128], %r124;
	ld.shared.u32 	%r125, [%r204+-384];
	add.s32 	%r126, %r125, %r118;
	min.s32 	%r127, %r209, %r126;
	st.shared.u32 	[%r117+8320], %r127;
	ld.shared.u32 	%r128, [%r207+-8188];
	ld.shared.u32 	%r129, [%r206+-256];
	add.s32 	%r130, %r129, %r128;
	min.s32 	%r131, %r93, %r130;
	st.shared.u32 	[%r100], %r131;
	ld.shared.u32 	%r132, [%r207+4];
	add.s32 	%r133, %r129, %r132;
	min.s32 	%r134, %r103, %r133;
	st.shared.u32 	[%r100+8192], %r134;
	ld.shared.u32 	%r135, [%r207+-8188];
	ld.shared.u32 	%r136, [%r206+-128];
	add.s32 	%r137, %r136, %r135;
	min.s32 	%r138, %r107, %r137;
	st.shared.u32 	[%r100+128], %r138;
	ld.shared.u32 	%r139, [%r207+4];
	add.s32 	%r140, %r139, %r136;
	min.s32 	%r141, %r110, %r140;
	st.shared.u32 	[%r100+8320], %r141;
	ld.shared.u32 	%r142, [%r205+-8188];
	ld.shared.u32 	%r143, [%r204+-256];
	add.s32 	%r144, %r143, %r142;
	min.s32 	%r145, %r114, %r144;
	st.shared.u32 	[%r117], %r145;
	ld.shared.u32 	%r146, [%r205+4];
	ld.shared.u32 	%r147, [%r204+-256];
	add.s32 	%r148, %r147, %r146;
	min.s32 	%r149, %r121, %r148;
	st.shared.u32 	[%r117+8192], %r149;
	ld.shared.u32 	%r150, [%r204+-128];
	add.s32 	%r151, %r150, %r142;
	min.s32 	%r152, %r124, %r151;
	st.shared.u32 	[%r117+128], %r152;
	ld.shared.u32 	%r153, [%r204+-128];
	add.s32 	%r154, %r153, %r146;
	min.s32 	%r155, %r127, %r154;
	st.shared.u32 	[%r117+8320], %r155;
	ld.shared.u32 	%r156, [%r207+-8184];
	ld.shared.u32 	%r157, [%r206];
	add.s32 	%r158, %r157, %r156;
	min.s32 	%r159, %r131, %r158;
	st.shared.u32 	[%r100], %r159;
	ld.shared.u32 	%r160, [%r207+8];
	add.s32 	%r161, %r157, %r160;
	min.s32 	%r162, %r134, %r161;
	st.shared.u32 	[%r100+8192], %r162;
	ld.shared.u32 	%r163, [%r207+-8184];
	ld.shared.u32 	%r164, [%r206+128];
	add.s32 	%r165, %r164, %r163;
	min.s32 	%r166, %r138, %r165;
	st.shared.u32 	[%r100+128], %r166;
	ld.shared.u32 	%r167, [%r207+8];
	add.s32 	%r168, %r167, %r164;
	min.s32 	%r169, %r141, %r168;
	st.shared.u32 	[%r100+8320], %r169;
	ld.shared.u32 	%r170, [%r205+-8184];
	ld.shared.u32 	%r171, [%r204];
	add.s32 	%r172, %r171, %r170;
	min.s32 	%r173, %r145, %r172;
	st.shared.u32 	[%r117], %r173;
	ld.shared.u32 	%r174, [%r205+8];
	ld.shared.u32 	%r175, [%r204];
	add.s32 	%r176, %r175, %r174;
	min.s32 	%r177, %r149, %r176;
	st.shared.u32 	[%r117+8192], %r177;
	ld.shared.u32 	%r178, [%r204+128];
	add.s32 	%r179, %r178, %r170;
	min.s32 	%r180, %r152, %r179;
	st.shared.u32 	[%r117+128], %r180;
	ld.shared.u32 	%r181, [%r204+128];
	add.s32 	%r182, %r181, %r174;
	min.s32 	%r183, %r155, %r182;
	st.shared.u32 	[%r117+8320], %r183;
	ld.shared.u32 	%r184, [%r207+-8180];
	ld.shared.u32 	%r185, [%r206+256];
	add.s32 	%r186, %r185, %r184;
	min.s32 	%r216, %r159, %r186;
	st.shared.u32 	[%r100], %r216;
	ld.shared.u32 	%r187, [%r207+12];
	add.s32 	%r188, %r185, %r187;
	min.s32 	%r215, %r162, %r188;
	st.shared.u32 	[%r100+8192], %r215;
	ld.shared.u32 	%r189, [%r207+-8180];
	ld.shared.u32 	%r190, [%r206+384];
	add.s32 	%r191, %r190, %r189;
	min.s32 	%r214, %r166, %r191;
	st.shared.u32 	[%r100+128], %r214;
	ld.shared.u32 	%r192, [%r207+12];
	add.s32 	%r193, %r192, %r190;
	min.s32 	%r213, %r169, %r193;
	st.shared.u32 	[%r100+8320], %r213;
	ld.shared.u32 	%r194, [%r205+-8180];
	ld.shared.u32 	%r195, [%r204+256];
	add.s32 	%r196, %r195, %r194;
	min.s32 	%r212, %r173, %r196;
	st.shared.u32 	[%r117], %r212;
	ld.shared.u32 	%r197, [%r205+12];
	ld.shared.u32 	%r198, [%r204+256];
	add.s32 	%r199, %r198, %r197;
	min.s32 	%r211, %r177, %r199;
	st.shared.u32 	[%r117+8192], %r211;
	ld.shared.u32 	%r200, [%r204+384];
	add.s32 	%r201, %r200, %r194;
	min.s32 	%r210, %r180, %r201;
	st.shared.u32 	[%r117+128], %r210;
	ld.shared.u32 	%r202, [%r204+384];
	add.s32 	%r203, %r202, %r197;
	min.s32 	%r209, %r183, %r203;
	st.shared.u32 	[%r117+8320], %r209;
	add.s32 	%r208, %r208, 16;
	add.s32 	%r207, %r207, 16;
	add.s32 	%r206, %r206, 1024;
	add.s32 	%r205, %r205, 16;
	add.s32 	%r204, %r204, 1024;
	setp.ne.s32 	%p2, %r208, 8448;
	@%p2 bra 	$L__BB1_1;
	st.global.u32 	[%rd1], %r216;
	st.global.u32 	[%rd2+128], %r214;
	st.global.u32 	[%rd3], %r215;
	st.global.u32 	[%rd4+128], %r213;
	st.global.u32 	[%rd5], %r212;
	st.global.u32 	[%rd6+128], %r210;
	st.global.u32 	[%rd7], %r211;
	st.global.u32 	[%rd8+128], %r209;
	ret;

}
	// .globl	_Z6phase3iPii
.visible .entry _Z6phase3iPii(
	.param .u32 _Z6phase3iPii_param_0,
	.param .u64 .ptr .align 1 _Z6phase3iPii_param_1,
	.param .u32 _Z6phase3iPii_param_2
)
{
	.reg .pred 	%p<4>;
	.reg .b32 	%r<174>;
	.reg .b64 	%rd<35>;
	// demoted variable
	.shared .align 4 .b8 _ZZ6phase3iPiiE8my_block[16384];
	// demoted variable
	.shared .align 4 .b8 _ZZ6phase3iPiiE9Hor_block[16384];
	// demoted variable
	.shared .align 4 .b8 _ZZ6phase3iPiiE9Ver_block[16384];
	ld.param.u32 	%r23, [_Z6phase3iPii_param_0];
	ld.param.u64 	%rd3, [_Z6phase3iPii_param_1];
	ld.param.u32 	%r24, [_Z6phase3iPii_param_2];
	cvta.to.global.u64 	%rd4, %rd3;
	mov.u32 	%r25, %tid.y;
	mov.u32 	%r26, %tid.x;
	shl.b32 	%r27, %r23, 6;
	mov.u32 	%r28, %ctaid.x;
	setp.ge.u32 	%p1, %r28, %r23;
	selp.u32 	%r29, 1, 0, %p1;
	add.s32 	%r30, %r28, %r29;
	mov.u32 	%r31, %ctaid.y;
	setp.ge.u32 	%p2, %r31, %r23;
	selp.u32 	%r32, 1, 0, %p2;
	add.s32 	%r33, %r31, %r32;
	shl.b32 	%r34, %r30, 6;
	shl.b32 	%r35, %r33, 6;
	add.s32 	%r36, %r34, %r25;
	mul.lo.s32 	%r37, %r36, %r24;
	add.s32 	%r38, %r35, %r26;
	add.s32 	%r39, %r37, %r38;
	add.s32 	%r40, %r36, 32;
	mul.lo.s32 	%r41, %r40, %r24;
	add.s32 	%r42, %r41, %r38;
	add.s32 	%r43, %r27, %r25;
	mul.lo.s32 	%r44, %r43, %r24;
	add.s32 	%r45, %r38, %r44;
	add.s32 	%r46, %r43, 32;
	mul.lo.s32 	%r47, %r46, %r24;
	add.s32 	%r48, %r38, %r47;
	add.s32 	%r49, %r27, %r26;
	add.s32 	%r50, %r37, %r49;
	add.s32 	%r51, %r41, %r49;
	mul.wide.s32 	%rd5, %r39, 4;
	add.s64 	%rd1, %rd4, %rd5;
	ld.global.u32 	%r52, [%rd1];
	shl.b32 	%r53, %r25, 8;
	mov.u32 	%r54, _ZZ6phase3iPiiE8my_block;
	add.s32 	%r55, %r54, %r53;
	shl.b32 	%r56, %r26, 2;
	add.s32 	%r1, %r55, %r56;
	st.shared.u32 	[%r1], %r52;
	ld.global.u32 	%r57, [%rd1+128];
	st.shared.u32 	[%r1+128], %r57;
	mul.wide.s32 	%rd6, %r42, 4;
	add.s64 	%rd2, %rd4, %rd6;
	ld.global.u32 	%r58, [%rd2];
	st.shared.u32 	[%r1+8192], %r58;
	ld.global.u32 	%r59, [%rd2+128];
	st.shared.u32 	[%r1+8320], %r59;
	mul.wide.s32 	%rd7, %r45, 4;
	add.s64 	%rd8, %rd4, %rd7;
	ld.global.u32 	%r60, [%rd8];
	mov.u32 	%r61, _ZZ6phase3iPiiE9Hor_block;
	add.s32 	%r62, %r61, %r53;
	add.s32 	%r63, %r62, %r56;
	st.shared.u32 	[%r63], %r60;
	cvt.s64.s32 	%rd9, %r44;
	cvt.u64.u32 	%rd10, %r38;
	add.s64 	%rd11, %rd10, %rd9;
	shl.b64 	%rd12, %rd11, 2;
	add.s64 	%rd13, %rd4, %rd12;
	ld.global.u32 	%r64, [%rd13+128];
	st.shared.u32 	[%r63+128], %r64;
	mul.wide.s32 	%rd14, %r48, 4;
	add.s64 	%rd15, %rd4, %rd14;
	ld.global.u32 	%r65, [%rd15];
	st.shared.u32 	[%r63+8192], %r65;
	cvt.s64.s32 	%rd16, %r47;
	add.s64 	%rd17, %rd10, %rd16;
	shl.b64 	%rd18, %rd17, 2;
	add.s64 	%rd19, %rd4, %rd18;
	ld.global.u32 	%r66, [%rd19+128];
	st.shared.u32 	[%r63+8320], %r66;
	mul.wide.s32 	%rd20, %r50, 4;
	add.s64 	%rd21, %rd4, %rd20;
	ld.global.u32 	%r67, [%rd21];
	mov.u32 	%r68, _ZZ6phase3iPiiE9Ver_block;
	add.s32 	%r69, %r68, %r53;
	add.s32 	%r70, %r69, %r56;
	st.shared.u32 	[%r70], %r67;
	cvt.s64.s32 	%rd22, %r37;
	cvt.s64.s32 	%rd23, %r27;
	cvt.u64.u32 	%rd24, %r26;
	add.s64 	%rd25, %rd23, %rd24;
	add.s64 	%rd26, %rd25, %rd22;
	shl.b64 	%rd27, %rd26, 2;
	add.s64 	%rd28, %rd4, %rd27;
	ld.global.u32 	%r71, [%rd28+128];
	st.shared.u32 	[%r70+128], %r71;
	mul.wide.s32 	%rd29, %r51, 4;
	add.s64 	%rd30, %rd4, %rd29;
	ld.global.u32 	%r72, [%rd30];
	st.shared.u32 	[%r70+8192], %r72;
	cvt.s64.s32 	%rd31, %r41;
	add.s64 	%rd32, %rd25, %rd31;
	shl.b64 	%rd33, %rd32, 2;
	add.s64 	%rd34, %rd4, %rd33;
	ld.global.u32 	%r73, [%rd34+128];
	st.shared.u32 	[%r70+8320], %r73;
	bar.sync 	0;
	ld.shared.u32 	%r173, [%r1];
	ld.shared.u32 	%r172, [%r1+8192];
	ld.shared.u32 	%r171, [%r1+128];
	ld.shared.u32 	%r170, [%r1+8320];
	add.s32 	%r168, %r69, 8192;
	add.s32 	%r74, %r56, %r61;
	add.s32 	%r167, %r74, 1024;
	mov.b32 	%r169, 8192;
$L__BB2_1:
	ld.shared.u32 	%r75, [%r168+-8192];
	ld.shared.u32 	%r76, [%r167+-1024];
	add.s32 	%r77, %r76, %r75;
	min.s32 	%r78, %r173, %r77;
	ld.shared.u32 	%r79, [%r168];
	add.s32 	%r80, %r76, %r79;
	min.s32 	%r81, %r172, %r80;
	ld.shared.u32 	%r82, [%r167+-896];
	add.s32 	%r83, %r82, %r75;
	min.s32 	%r84, %r171, %r83;
	add.s32 	%r85, %r79, %r82;
	min.s32 	%r86, %r170, %r85;
	ld.shared.u32 	%r87, [%r168+-8188];
	ld.shared.u32 	%r88, [%r167+-768];
	add.s32 	%r89, %r88, %r87;
	min.s32 	%r90, %r78, %r89;
	ld.shared.u32 	%r91, [%r168+4];
	add.s32 	%r92, %r88, %r91;
	min.s32 	%r93, %r81, %r92;
	ld.shared.u32 	%r94, [%r167+-640];
	add.s32 	%r95, %r94, %r87;
	min.s32 	%r96, %r84, %r95;
	add.s32 	%r97, %r91, %r94;
	min.s32 	%r98, %r86, %r97;
	ld.shared.u32 	%r99, [%r168+-8184];
	ld.shared.u32 	%r100, [%r167+-512];
	add.s32 	%r101, %r100, %r99;
	min.s32 	%r102, %r90, %r101;
	ld.shared.u32 	%r103, [%r168+8];
	add.s32 	%r104, %r100, %r103;
	min.s32 	%r105, %r93, %r104;
	ld.shared.u32 	%r106, [%r167+-384];
	add.s32 	%r107, %r106, %r99;
	min.s32 	%r108, %r96, %r107;
	add.s32 	%r109, %r103, %r106;
	min.s32 	%r110, %r98, %r109;
	ld.shared.u32 	%r111, [%r168+-8180];
	ld.shared.u32 	%r112, [%r167+-256];
	add.s32 	%r113, %r112, %r111;
	min.s32 	%r114, %r102, %r113;
	ld.shared.u32 	%r115, [%r168+12];
	add.s32 	%r116, %r112, %r115;
	min.s32 	%r117, %r105, %r116;
	ld.shared.u32 	%r118, [%r167+-128];
	add.s32 	%r119, %r118, %r111;
	min.s32 	%r120, %r108, %r119;
	add.s32 	%r121, %r115, %r118;
	min.s32 	%r122, %r110, %r121;
	ld.shared.u32 	%r123, [%r168+-8176];
	ld.shared.u32 	%r124, [%r167];
	add.s32 	%r125, %r124, %r123;
	min.s32 	%r126, %r114, %r125;
	ld.shared.u32 	%r127, [%r168+16];
	add.s32 	%r128, %r124, %r127;
	min.s32 	%r129, %r117, %r128;
	ld.shared.u32 	%r130, [%r167+128];
	add.s32 	%r131, %r130, %r123;
	min.s32 	%r132, %r120, %r131;
	add.s32 	%r133, %r127, %r130;
	min.s32 	%r134, %r122, %r133;
	ld.shared.u32 	%r135, [%r168+-8172];
	ld.shared.u32 	%r136, [%r167+256];
	add.s32 	%r137, %r136, %r135;
	min.s32 	%r138, %r126, %r137;
	ld.shared.u32 	%r139, [%r168+20];
	add.s32 	%r140, %r136, %r139;
	min.s32 	%r141, %r129, %r140;
	ld.shared.u32 	%r142, [%r167+384];
	add.s32 	%r143, %r142, %r135;
	min.s32 	%r144, %r132, %r143;
	add.s32 	%r145, %r139, %r142;
	min.s32 	%r146, %r134, %r145;
	ld.shared.u32 	%r147, [%r168+-8168];
	ld.shared.u32 	%r148, [%r167+512];
	add.s32 	%r149, %r148, %r147;
	min.s32 	%r150, %r138, %r149;
	ld.shared.u32 	%r151, [%r168+24];
	add.s32 	%r152, %r148, %r151;
	min.s32 	%r153, %r141, %r152;
	ld.shared.u32 	%r154, [%r167+640];
	add.s32 	%r155, %r154, %r147;
	min.s32 	%r156, %r144, %r155;
	add.s32 	%r157, %r151, %r154;
	min.s32 	%r158, %r146, %r157;
	ld.shared.u32 	%r159, [%r168+-8164];
	ld.shared.u32 	%r160, [%r167+768];
	add.s32 	%r161, %r160, %r159;
	min.s32 	%r173, %r150, %r161;
	ld.shared.u32 	%r162, [%r168+28];
	add.s32 	%r163, %r160, %r162;
	min.s32 	%r172, %r153, %r163;
	ld.shared.u32 	%r164, [%r167+896];
	add.s32 	%r165, %r164, %r159;
	min.s32 	%r171, %r156, %r165;
	add.s32 	%r166, %r162, %r164;
	min.s32 	%r170, %r158, %r166;
	add.s32 	%r169, %r169, 32;
	add.s32 	%r168, %r168, 32;
	add.s32 	%r167, %r167, 2048;
	setp.ne.s32 	%p3, %r169, 8448;
	@%p3 bra 	$L__BB2_1;
	st.shared.u32 	[%r1], %r173;
	st.shared.u32 	[%r1+8192], %r172;
	st.shared.u32 	[%r1+128], %r171;
	st.shared.u32 	[%r1+8320], %r170;
	st.global.u32 	[%rd1], %r173;
	st.global.u32 	[%rd1+128], %r171;
	st.global.u32 	[%rd2], %r172;
	st.global.u32 	[%rd2+128], %r170;
	ret;

}


// ===== COMPILED SASS (sm_100) =====

	.target	sm_100

	.elftype	@"ET_EXEC"


//--------------------- .note.nv.tkinfo           --------------------------
	.section	.note.nv.tkinfo,"",@"SHT_NOTE"
	.sectionflags	@"SHF_NOTE_NV_TKINFO"
	.tkinfo
        /*0018*/ 	.word	0x00000002
        /*0030*/ 	.string	""
        /*0030*/ 	.string	"ptxas"
        /*0030*/ 	.string	"Cuda compilation tools, release 13.0, V13.0.88"
        /*0030*/ 	.string	"Build cuda_13.0.r13.0/compiler.36424714_0"
        /*0030*/ 	.string	"-arch sm_100 -m 64 "



//--------------------- .note.nv.cuinfo           --------------------------
	.section	.note.nv.cuinfo,"",@"SHT_NOTE"
	.sectionflags	@"SHF_NOTE_NV_CUINFO"
        /*0018*/ 	.short	0x0002
        /*001a*/ 	.short	0x0064
        /*001c*/ 	.short	0x0082
	.zero		2


//--------------------- .nv.info                  --------------------------
	.section	.nv.info,"",@"SHT_CUDA_INFO"
	.align	4


	//----- nvinfo : EIATTR_REGCOUNT
	.align		4
        /*0000*/ 	.byte	0x04, 0x2f
        /*0002*/ 	.short	(.L_1 - .L_0)
	.align		4
.L_0:
        /*0004*/ 	.word	index@(_Z6phase1iPii)
        /*0008*/ 	.word	0x00000014


	//----- nvinfo : EIATTR_FRAME_SIZE
	.align		4
.L_1:
        /*000c*/ 	.byte	0x04, 0x11
        /*000e*/ 	.short	(.L_3 - .L_2)
	.align		4
.L_2:
        /*0010*/ 	.word	index@(_Z6phase1iPii)
        /*0014*/ 	.word	0x00000000


	//----- nvinfo : EIATTR_REGCOUNT
	.align		4
.L_3:
        /*0018*/ 	.byte	0x04, 0x2f
        /*001a*/ 	.short	(.L_5 - .L_4)
	.align		4
.L_4:
        /*001c*/ 	.word	index@(_Z6phase2iPii)
        /*0020*/ 	.word	0x00000028


	//----- nvinfo : EIATTR_FRAME_SIZE
	.align		4
.L_5:
        /*0024*/ 	.byte	0x04, 0x11
        /*0026*/ 	.short	(.L_7 - .L_6)
	.align		4
.L_6:
        /*0028*/ 	.word	index@(_Z6phase2iPii)
        /*002c*/ 	.word	0x00000000


	//----- nvinfo : EIATTR_REGCOUNT
	.align		4
.L_7:
        /*0030*/ 	.byte	0x04, 0x2f
        /*0032*/ 	.short	(.L_9 - .L_8)
	.align		4
.L_8:
        /*0034*/ 	.word	index@(_Z6phase3iPii)
        /*0038*/ 	.word	0x00000020


	//----- nvinfo : EIATTR_FRAME_SIZE
	.align		4
.L_9:
        /*003c*/ 	.byte	0x04, 0x11
        /*003e*/ 	.short	(.L_11 - .L_10)
	.align		4
.L_10:
        /*0040*/ 	.word	index@(_Z6phase3iPii)
        /*0044*/ 	.word	0x00000000


	//----- nvinfo : EIATTR_MIN_STACK_SIZE
	.align		4
.L_11:
        /*0048*/ 	.byte	0x04, 0x12
        /*004a*/ 	.short	(.L_13 - .L_12)
	.align		4
.L_12:
        /*004c*/ 	.word	index@(_Z6phase3iPii)
        /*0050*/ 	.word	0x00000000


	//----- nvinfo : EIATTR_MIN_STACK_SIZE
	.align		4
.L_13:
        /*0054*/ 	.byte	0x04, 0x12
        /*0056*/ 	.short	(.L_15 - .L_14)
	.align		4
.L_14:
        /*0058*/ 	.word	index@(_Z6phase2iPii)
        /*005c*/ 	.word	0x00000000


	//----- nvinfo : EIATTR_MIN_STACK_SIZE
	.align		4
.L_15:
        /*0060*/ 	.byte	0x04, 0x12
        /*0062*/ 	.short	(.L_17 - .L_16)
	.align		4
.L_16:
        /*0064*/ 	.word	index@(_Z6phase1iPii)
        /*0068*/ 	.word	0x00000000
.L_17:


//--------------------- .nv.compat                --------------------------
	.section	.nv.compat,"",@"SHT_CUDA_COMPAT_INFO"
	.align	4
        /*0000*/ 	.byte	0x02, 0x09, 0x00, 0x00, 0x02, 0x02, 0x01, 0x00, 0x02, 0x05, 0x05, 0x00, 0x03, 0x07, 0x01, 0x01
        /*0010*/ 	.byte	0x02, 0x03, 0x00, 0x00, 0x02, 0x06, 0x01, 0x00, 0x04, 0x0b, 0x08, 0x00, 0x09, 0x00, 0x00, 0x00
        /*0020*/ 	.byte	0x00, 0x00, 0x00, 0x00


//--------------------- .nv.info._Z6phase3iPii    --------------------------
	.section	.nv.info._Z6phase3iPii,"",@"SHT_CUDA_INFO"
	.sectionflags	@""
	.align	4


	//----- nvinfo : EIATTR_CUDA_API_VERSION
	.align		4
        /*0000*/ 	.byte	0x04, 0x37
        /*0002*/ 	.short	(.L_19 - .L_18)
.L_18:
        /*0004*/ 	.word	0x00000082


	//----- nvinfo : EIATTR_KPARAM_INFO
	.align		4
.L_19:
        /*0008*/ 	.byte	0x04, 0x17
        /*000a*/ 	.short	(.L_21 - .L_20)
.L_20:
        /*000c*/ 	.word	0x00000000
        /*0010*/ 	.short	0x0002
        /*0012*/ 	.short	0x0010
        /*0014*/ 	.byte	0x00, 0xf0, 0x11, 0x00


	//----- nvinfo : EIATTR_KPARAM_INFO
	.align		4
.L_21:
        /*0018*/ 	.byte	0x04, 0x17
        /*001a*/ 	.short	(.L_23 - .L_22)
.L_22:
        /*001c*/ 	.word	0x00000000
        /*0020*/ 	.short	0x0001
        /*0022*/ 	.short	0x0008
        /*0024*/ 	.byte	0x00, 0xf5, 0x21, 0x00


	//----- nvinfo : EIATTR_KPARAM_INFO
	.align		4
.L_23:
        /*0028*/ 	.byte	0x04, 0x17
        /*002a*/ 	.short	(.L_25 - .L_24)
.L_24:
        /*002c*/ 	.word	0x00000000
        /*0030*/ 	.short	0x0000
        /*0032*/ 	.short	0x0000
        /*0034*/ 	.byte	0x00, 0xf0, 0x11, 0x00


	//----- nvinfo : EIATTR_SPARSE_MMA_MASK
	.align		4
.L_25:
        /*0038*/ 	.byte	0x03, 0x50
        /*003a*/ 	.short	0x0000


	//----- nvinfo : EIATTR_MAXREG_COUNT
	.align		4
        /*003c*/ 	.byte	0x03, 0x1b
        /*003e*/ 	.short	0x00ff


	//----- nvinfo : EIATTR_NUM_BARRIERS
	.align		4
        /*0040*/ 	.byte	0x02, 0x4c
        /*0042*/ 	.byte	0x01
	.zero		1


	//----- nvinfo : EIATTR_MERCURY_ISA_VERSION
	.align		4
        /*0044*/ 	.byte	0x03, 0x5f
        /*0046*/ 	.short	0x0101


	//----- nvinfo : EIATTR_VRC_CTA_INIT_COUNT
	.align		4
        /*0048*/ 	.byte	0x02, 0x4a
	.zero		1
	.zero		1


	//----- nvinfo : EIATTR_EXIT_INSTR_OFFSETS
	.align		4
        /*004c*/ 	.byte	0x04, 0x1c
        /*004e*/ 	.short	(.L_27 - .L_26)


	//   ....[0]....
.L_26:
        /*0050*/ 	.word	0x00000aa0


	//----- nvinfo : EIATTR_CBANK_PARAM_SIZE
	.align		4
.L_27:
        /*0054*/ 	.byte	0x03, 0x19
        /*0056*/ 	.short	0x0014


	//----- nvinfo : EIATTR_PARAM_CBANK
	.align		4
        /*0058*/ 	.byte	0x04, 0x0a
        /*005a*/ 	.short	(.L_29 - .L_28)
	.align		4
.L_28:
        /*005c*/ 	.word	index@(.nv.constant0._Z6phase3iPii)
        /*0060*/ 	.short	0x0380
        /*0062*/ 	.short	0x0014


	//----- nvinfo : EIATTR_SW_WAR
	.align		4
.L_29:
        /*0064*/ 	.byte	0x04, 0x36
        /*0066*/ 	.short	(.L_31 - .L_30)
.L_30:
        /*0068*/ 	.word	0x00000008
.L_31:


//--------------------- .nv.info._Z6phase2iPii    --------------------------
	.section	.nv.info._Z6phase2iPii,"",@"SHT_CUDA_INFO"
	.sectionflags	@""
	.align	4


	//----- nvinfo : EIATTR_CUDA_API_VERSION
	.align		4
        /*0000*/ 	.byte	0x04, 0x37
        /*0002*/ 	.short	(.L_33 - .L_32)
.L_32:
        /*0004*/ 	.word	0x00000082


	//----- nvinfo : EIATTR_KPARAM_INFO
	.align		4
.L_33:
        /*0008*/ 	.byte	0x04, 0x17
        /*000a*/ 	.short	(.L_35 - .L_34)
.L_34:
        /*000c*/ 	.word	0x00000000
        /*0010*/ 	.short	0x0002
        /*0012*/ 	.short	0x0010
        /*0014*/ 	.byte	0x00, 0xf0, 0x11, 0x00


	//----- nvinfo : EIATTR_KPARAM_INFO
	.align		4
.L_35:
        /*0018*/ 	.byte	0x04, 0x17
        /*001a*/ 	.short	(.L_37 - .L_36)
.L_36:
        /*001c*/ 	.word	0x00000000
        /*0020*/ 	.short	0x0001
        /*0022*/ 	.short	0x0008
        /*0024*/ 	.byte	0x00, 0xf5, 0x21, 0x00


	//----- nvinfo : EIATTR_KPARAM_INFO
	.align		4
.L_37:
        /*0028*/ 	.byte	0x04, 0x17
        /*002a*/ 	.short	(.L_39 - .L_38)
.L_38:
        /*002c*/ 	.word	0x00000000
        /*0030*/ 	.short	0x0000
        /*0032*/ 	.short	0x0000
        /*0034*/ 	.byte	0x00, 0xf0, 0x11, 0x00


	//----- nvinfo : EIATTR_SPARSE_MMA_MASK
	.align		4
.L_39:
        /*0038*/ 	.byte	0x03, 0x50
        /*003a*/ 	.short	0x0000


	//----- nvinfo : EIATTR_MAXREG_COUNT
	.align		4
        /*003c*/ 	.byte	0x03, 0x1b
        /*003e*/ 	.short	0x00ff


	//----- nvinfo : EIATTR_NUM_BARRIERS
	.align		4
        /*0040*/ 	.byte	0x02, 0x4c
        /*0042*/ 	.byte	0x01
	.zero		1


	//----- nvinfo : EIATTR_MERCURY_ISA_VERSION
	.align		4
        /*0044*/ 	.byte	0x03, 0x5f
        /*0046*/ 	.short	0x0101


	//----- nvinfo : EIATTR_VRC_CTA_INIT_COUNT
	.align		4
        /*0048*/ 	.byte	0x02, 0x4a
	.zero		1
	.zero		1


	//----- nvinfo : EIATTR_EXIT_INSTR_OFFSETS
	.align		4
        /*004c*/ 	.byte	0x04, 0x1c
        /*004e*/ 	.short	(.L_41 - .L_40)


	//   ....[0]....
.L_40:
        /*0050*/ 	.word	0x00000ea0


	//----- nvinfo : EIATTR_CBANK_PARAM_SIZE
	.align		4
.L_41:
        /*0054*/ 	.byte	0x03, 0x19
        /*0056*/ 	.short	0x0014


	//----- nvinfo : EIATTR_PARAM_CBANK
	.align		4
        /*0058*/ 	.byte	0x04, 0x0a
        /*005a*/ 	.short	(.L_43 - .L_42)
	.align		4
.L_42:
        /*005c*/ 	.word	index@(.nv.constant0._Z6phase2iPii)
        /*0060*/ 	.short	0x0380
        /*0062*/ 	.short	0x0014


	//----- nvinfo : EIATTR_SW_WAR
	.align		4
.L_43:
        /*0064*/ 	.byte	0x04, 0x36
        /*0066*/ 	.short	(.L_45 - .L_44)
.L_44:
        /*0068*/ 	.word	0x00000008
.L_45:


//--------------------- .nv.info._Z6phase1iPii    --------------------------
	.section	.nv.info._Z6phase1iPii,"",@"SHT_CUDA_INFO"
	.sectionflags	@""
	.align	4


	//----- nvinfo : EIATTR_CUDA_API_VERSION
	.align		4
        /*0000*/ 	.byte	0x04, 0x37
        /*0002*/ 	.short	(.L_47 - .L_46)
.L_46:
        /*0004*/ 	.word	0x00000082


	//----- nvinfo : EIATTR_KPARAM_INFO
	.align		4
.L_47:
        /*0008*/ 	.byte	0x04, 0x17
        /*000a*/ 	.short	(.L_49 - .L_48)
.L_48:
        /*000c*/ 	.word	0x00000000
        /*0010*/ 	.short	0x0002
        /*0012*/ 	.short	0x0010
        /*0014*/ 	.byte	0x00, 0xf0, 0x11, 0x00


	//----- nvinfo : EIATTR_KPARAM_INFO
	.align		4
.L_49:
        /*0018*/ 	.byte	0x04, 0x17
        /*001a*/ 	.short	(.L_51 - .L_50)
.L_50:
        /*001c*/ 	.word	0x00000000
        /*0020*/ 	.short	0x0001
        /*0022*/ 	.short	0x0008
        /*0024*/ 	.byte	0x00, 0xf5, 0x21, 0x00


	//----- nvinfo : EIATTR_KPARAM_INFO
	.align		4
.L_51:
        /*0028*/ 	.byte	0x04, 0x17
        /*002a*/ 	.short	(.L_53 - .L_52)
.L_52:
        /*002c*/ 	.word	0x00000000
        /*0030*/ 	.short	0x0000
        /*0032*/ 	.short	0x0000
        /*0034*/ 	.byte	0x00, 0xf0, 0x11, 0x00


	//----- nvinfo : EIATTR_SPARSE_MMA_MASK
	.align		4
.L_53:
        /*0038*/ 	.byte	0x03, 0x50
        /*003a*/ 	.short	0x0000


	//----- nvinfo : EIATTR_MAXREG_COUNT
	.align		4
        /*003c*/ 	.byte	0x03, 0x1b
        /*003e*/ 	.short	0x00ff


	//----- nvinfo : EIATTR_NUM_BARRIERS
	.align		4
        /*0040*/ 	.byte	0x02, 0x4c
        /*0042*/ 	.byte	0x01
	.zero		1


	//----- nvinfo : EIATTR_MERCURY_ISA_VERSION
	.align		4
        /*0044*/ 	.byte	0x03, 0x5f
        /*0046*/ 	.short	0x0101


	//----- nvinfo : EIATTR_VRC_CTA_INIT_COUNT
	.align		4
        /*0048*/ 	.byte	0x02, 0x4a
	.zero		1
	.zero		1


	//----- nvinfo : EIATTR_EXIT_INSTR_OFFSETS
	.align		4
        /*004c*/ 	.byte	0x04, 0x1c
        /*004e*/ 	.short	(.L_55 - .L_54)


	//   ....[0]....
.L_54:
        /*0050*/ 	.word	0x00005600


	//----- nvinfo : EIATTR_CBANK_PARAM_SIZE
	.align		4
.L_55:
        /*0054*/ 	.byte	0x03, 0x19
        /*0056*/ 	.short	0x0014


	//----- nvinfo : EIATTR_PARAM_CBANK
	.align		4
        /*0058*/ 	.byte	0x04, 0x0a
        /*005a*/ 	.short	(.L_57 - .L_56)
	.align		4
.L_56:
        /*005c*/ 	.word	index@(.nv.constant0._Z6phase1iPii)
        /*0060*/ 	.short	0x0380
        /*0062*/ 	.short	0x0014


	//----- nvinfo : EIATTR_SW_WAR
	.align		4
.L_57:
        /*0064*/ 	.byte	0x04, 0x36
        /*0066*/ 	.short	(.L_59 - .L_58)
.L_58:
        /*0068*/ 	.word	0x00000008
.L_59:


//--------------------- .nv.callgraph             --------------------------
	.section	.nv.callgraph,"",@"SHT_CUDA_CALLGRAPH"
	.align	4
	.sectionentsize	8
	.align		4
        /*0000*/ 	.word	0x00000000
	.align		4
        /*0004*/ 	.word	0xffffffff
	.align		4
        /*0008*/ 	.word	0x00000000
	.align		4
        /*000c*/ 	.word	0xfffffffe
	.align		4
        /*0010*/ 	.word	0x00000000
	.align		4
        /*0014*/ 	.word	0xfffffffd
	.align		4
        /*0018*/ 	.word	0x00000000
	.align		4
        /*001c*/ 	.word	0xfffffffc


//--------------------- .text._Z6phase3iPii       --------------------------
	.section	.text._Z6phase3iPii,"ax",@progbits
	.align	128
        .global         _Z6phase3iPii
        .type           _Z6phase3iPii,@function
        .size           _Z6phase3iPii,(.L_x_5 - _Z6phase3iPii)
        .other          _Z6phase3iPii,@"STO_CUDA_ENTRY STV_DEFAULT"
_Z6phase3iPii:
.text._Z6phase3iPii:
[----:B------:R-:W-:Y:S08]  /*0000*/  LDC R1, c[0x0][0x37c] ;  /* 0x0000df00ff017b82 */ /* 0x000ff00000000800 */
[----:B------:R-:W0:Y:S01]  /*0010*/  LDC R9, c[0x0][0x380] ;  /* 0x0000e000ff097b82 */ /* 0x000e220000000800 */
[----:B------:R-:W1:Y:S01]  /*0020*/  S2R R16, SR_TID.Y ;  /* 0x0000000000107919 */ /* 0x000e620000002200 */
[----:B------:R-:W2:Y:S01]  /*0030*/  LDCU UR6, c[0x0][0x390] ;  /* 0x00007200ff0677ac */ /* 0x000ea20008000800 */
[----:B------:R-:W3:Y:S01]  /*0040*/  S2R R18, SR_TID.X ;  /* 0x0000000000127919 */ /* 0x000ee20000002100 */
[----:B------:R-:W4:Y:S04]  /*0050*/  LDCU.64 UR10, c[0x0][0x388] ;  /* 0x00007100ff0a77ac */ /* 0x000f280008000a00 */
[----:B------:R-:W0:Y:S08]  /*0060*/  S2UR UR5, SR_CTAID.Y ;  /* 0x00000000000579c3 */ /* 0x000e300000002600 */
[----:B------:R-:W5:Y:S08]  /*0070*/  S2UR UR4, SR_CTAID.X ;  /* 0x00000000000479c3 */ /* 0x000f700000002500 */
[----:B------:R-:W4:Y:S01]  /*0080*/  LDC.64 R12, c[0x0][0x388] ;  /* 0x0000e200ff0c7b82 */ /* 0x000f220000000a00 */
[----:B0-----:R-:W-:Y:S01]  /*0090*/  ISETP.LE.U32.AND P1, PT, R9, UR5, PT ;  /* 0x0000000509007c0c */ /* 0x001fe2000bf23070 */
[----:B------:R-:W-:-:S06]  /*00a0*/  UIADD3 UR8, UPT, UPT, UR5, 0x1, URZ ;  /* 0x0000000105087890 */ /* 0x000fcc000fffe0ff */
[----:B------:R-:W-:Y:S01]  /*00b0*/  IMAD.U32 R5, RZ, RZ, UR8 ;  /* 0x00000008ff057e24 */ /* 0x000fe2000f8e00ff */
[C---:B-----5:R-:W-:Y:S01]  /*00c0*/  ISETP.LE.U32.AND P0, PT, R9.reuse, UR4, PT ;  /* 0x0000000409007c0c */ /* 0x060fe2000bf03070 */
[----:B------:R-:W-:Y:S01]  /*00d0*/  IMAD.SHL.U32 R9, R9, 0x40, RZ ;  /* 0x0000004009097824 */ /* 0x000fe200078e00ff */
[----:B------:R-:W-:Y:S02]  /*00e0*/  UIADD3 UR7, UPT, UPT, UR4, 0x1, URZ ;  /* 0x0000000104077890 */ /* 0x000fe4000fffe0ff */
[----:B------:R-:W0:Y:S01]  /*00f0*/  LDCU.64 UR8, c[0x0][0x358] ;  /* 0x00006b00ff0877ac */ /* 0x000e220008000a00 */
[C---:B-1----:R-:W-:Y:S02]  /*0100*/  IMAD.IADD R2, R9.reuse, 0x1, R16 ;  /* 0x0000000109027824 */ /* 0x042fe400078e0210 */
[----:B------:R-:W-:Y:S01]  /*0110*/  @!P1 IMAD R5, RZ, RZ, UR5 ;  /* 0x00000005ff059e24 */ /* 0x000fe2000f8e02ff */
[----:B---3--:R-:W-:Y:S01]  /*0120*/  IADD3 R8, P1, PT, R9, R18, RZ ;  /* 0x0000001209087210 */ /* 0x008fe20007f3e0ff */
[----:B------:R-:W-:-:S02]  /*0130*/  IMAD.U32 R3, RZ, RZ, UR7 ;  /* 0x00000007ff037e24 */ /* 0x000fc4000f8e00ff */
[C---:B--2---:R-:W-:Y:S01]  /*0140*/  IMAD R0, R2.reuse, UR6, RZ ;  /* 0x0000000602007c24 */ /* 0x044fe2000f8e02ff */
[----:B------:R-:W-:Y:S01]  /*0150*/  LEA.HI.X.SX32 R4, R9, RZ, 0x1, P1 ;  /* 0x000000ff09047211 */ /* 0x000fe200008f0eff */
[----:B------:R-:W-:Y:S02]  /*0160*/  @!P0 IMAD R3, RZ, RZ, UR4 ;  /* 0x00000004ff038e24 */ /* 0x000fe4000f8e02ff */
[----:B------:R-:W-:Y:S02]  /*0170*/  VIADD R2, R2, 0x20 ;  /* 0x0000002002027836 */ /* 0x000fe40000000000 */
[----:B------:R-:W-:Y:S02]  /*0180*/  IMAD R5, R5, 0x40, R18 ;  /* 0x0000004005057824 */ /* 0x000fe400078e0212 */
[----:B------:R-:W-:Y:S02]  /*0190*/  IMAD R3, R3, 0x40, R16 ;  /* 0x0000004003037824 */ /* 0x000fe400078e0210 */
[----:B------:R-:W-:Y:S01]  /*01a0*/  IMAD R14, R2, UR6, RZ ;  /* 0x00000006020e7c24 */ /* 0x000fe2000f8e02ff */
[----:B------:R-:W-:Y:S01]  /*01b0*/  IADD3 R11, P0, PT, R5, R0, RZ ;  /* 0x00000000050b7210 */ /* 0x000fe20007f1e0ff */
[----:B------:R-:W-:-:S02]  /*01c0*/  IMAD R15, R3, UR6, RZ ;  /* 0x00000006030f7c24 */ /* 0x000fc4000f8e02ff */
[----:B------:R-:W-:Y:S01]  /*01d0*/  VIADD R10, R3, 0x20 ;  /* 0x00000020030a7836 */ /* 0x000fe20000000000 */
[C---:B------:R-:W-:Y:S01]  /*01e0*/  IADD3 R3, P2, PT, R5.reuse, R14, RZ ;  /* 0x0000000e05037210 */ /* 0x040fe20007f5e0ff */
[----:B------:R-:W-:Y:S01]  /*01f0*/  IMAD.IADD R23, R5, 0x1, R0 ;  /* 0x0000000105177824 */ /* 0x000fe200078e0200 */
[----:B------:R-:W-:Y:S01]  /*0200*/  LEA.HI.X.SX32 R26, R0, RZ, 0x1, P0 ;  /* 0x000000ff001a7211 */ /* 0x000fe200000f0eff */
[----:B------:R-:W-:Y:S01]  /*0210*/  IMAD R17, R10, UR6, RZ ;  /* 0x000000060a117c24 */ /* 0x000fe2000f8e02ff */
[----:B----4-:R-:W-:Y:S01]  /*0220*/  LEA R24, P0, R11, UR10, 0x2 ;  /* 0x0000000a0b187c11 */ /* 0x010fe2000f8010ff */
[----:B------:R-:W-:Y:S01]  /*0230*/  IMAD.IADD R10, R9, 0x1, R18 ;  /* 0x00000001090a7824 */ /* 0x000fe200078e0212 */
[----:B------:R-:W-:Y:S01]  /*0240*/  LEA.HI.X.SX32 R22, R14, RZ, 0x1, P2 ;  /* 0x000000ff0e167211 */ /* 0x000fe200010f0eff */
[----:B------:R-:W-:Y:S01]  /*0250*/  IMAD.IADD R9, R15, 0x1, R5 ;  /* 0x000000010f097824 */ /* 0x000fe200078e0205 */
[----:B------:R-:W-:Y:S01]  /*0260*/  LEA R2, P2, R3, UR10, 0x2 ;  /* 0x0000000a03027c11 */ /* 0x000fe2000f8410ff */
[----:B------:R-:W-:Y:S01]  /*0270*/  IMAD.IADD R27, R5, 0x1, R17 ;  /* 0x00000001051b7824 */ /* 0x000fe200078e0211 */
[-C--:B------:R-:W-:Y:S01]  /*0280*/  IADD3 R7, P1, PT, R15, R8.reuse, RZ ;  /* 0x000000080f077210 */ /* 0x080fe20007f3e0ff */
[----:B------:R-:W-:Y:S01]  /*0290*/  IMAD.IADD R21, R17, 0x1, R10 ;  /* 0x0000000111157824 */ /* 0x000fe200078e020a */
[----:B------:R-:W-:Y:S01]  /*02a0*/  LEA.HI.X R25, R11, UR11, R26, 0x2, P0 ;  /* 0x0000000b0b197c11 */ /* 0x000fe200080f141a */
[----:B------:R-:W-:Y:S01]  /*02b0*/  IMAD.IADD R11, R5, 0x1, R14 ;  /* 0x00000001050b7824 */ /* 0x000fe200078e020e */
[----:B------:R-:W-:-:S02]  /*02c0*/  IADD3 R0, P0, PT, R17, R8, RZ ;  /* 0x0000000811007210 */ /* 0x000fc40007f1e0ff */
[----:B------:R-:W-:Y:S02]  /*02d0*/  LEA.HI.X R3, R3, UR11, R22, 0x2, P2 ;  /* 0x0000000b03037c11 */ /* 0x000fe400090f1416 */
[CC--:B------:R-:W-:Y:S01]  /*02e0*/  LEA.HI.X.SX32 R20, R15.reuse, R4.reuse, 0x1, P1 ;  /* 0x000000040f147211 */ /* 0x0c0fe200008f0eff */
[----:B------:R-:W-:Y:S01]  /*02f0*/  IMAD.IADD R15, R15, 0x1, R10 ;  /* 0x000000010f0f7824 */ /* 0x000fe200078e020a */
[----:B------:R-:W-:Y:S01]  /*0300*/  LEA.HI.X.SX32 R17, R17, R4, 0x1, P0 ;  /* 0x0000000411117211 */ /* 0x000fe200000f0eff */
[----:B0-----:R0:W2:Y:S01]  /*0310*/  LDG.E R19, desc[UR8][R2.64+0x80] ;  /* 0x0000800802137981 */ /* 0x0010a2000c1e1900 */
[----:B------:R-:W-:Y:S02]  /*0320*/  LEA R6, P1, R7, UR10, 0x2 ;  /* 0x0000000a07067c11 */ /* 0x000fe4000f8210ff */
[----:B------:R-:W-:Y:S01]  /*0330*/  LEA R8, P0, R0, UR10, 0x2 ;  /* 0x0000000a00087c11 */ /* 0x000fe2000f8010ff */
[----:B------:R-:W-:Y:S01]  /*0340*/  IMAD.WIDE R22, R23, 0x4, R12 ;  /* 0x0000000417167825 */ /* 0x000fe200078e020c */
[----:B------:R-:W-:-:S02]  /*0350*/  LEA.HI.X R7, R7, UR11, R20, 0x2, P1 ;  /* 0x0000000b07077c11 */ /* 0x000fc400088f1414 */
[----:B------:R-:W3:Y:S01]  /*0360*/  LDG.E R20, desc[UR8][R24.64+0x80] ;  /* 0x0000800818147981 */ /* 0x000ee2000c1e1900 */
[----:B------:R-:W-:Y:S01]  /*0370*/  IMAD.WIDE R4, R9, 0x4, R12 ;  /* 0x0000000409047825 */ /* 0x000fe200078e020c */
[----:B------:R-:W-:Y:S02]  /*0380*/  LEA.HI.X R9, R0, UR11, R17, 0x2, P0 ;  /* 0x0000000b00097c11 */ /* 0x000fe400080f1411 */
[----:B------:R1:W4:Y:S01]  /*0390*/  LDG.E R22, desc[UR8][R22.64] ;  /* 0x0000000816167981 */ /* 0x000322000c1e1900 */
[----:B0-----:R-:W-:-:S03]  /*03a0*/  IMAD.WIDE R2, R27, 0x4, R12 ;  /* 0x000000041b027825 */ /* 0x001fc600078e020c */
[----:B------:R-:W5:Y:S01]  /*03b0*/  LDG.E R17, desc[UR8][R4.64] ;  /* 0x0000000804117981 */ /* 0x000f62000c1e1900 */
[----:B------:R-:W-:-:S03]  /*03c0*/  IMAD.WIDE R10, R11, 0x4, R12 ;  /* 0x000000040b0a7825 */ /* 0x000fc600078e020c */
[----:B------:R-:W2:Y:S01]  /*03d0*/  LDG.E R27, desc[UR8][R4.64+0x80] ;  /* 0x00008008041b7981 */ /* 0x000ea2000c1e1900 */
[----:B------:R-:W-:-:S03]  /*03e0*/  IMAD.WIDE R14, R15, 0x4, R12 ;  /* 0x000000040f0e7825 */ /* 0x000fc600078e020c */
[----:B------:R-:W3:Y:S01]  /*03f0*/  LDG.E R25, desc[UR8][R2.64] ;  /* 0x0000000802197981 */ /* 0x000ee2000c1e1900 */
[----:B------:R-:W-:-:S03]  /*0400*/  IMAD.WIDE R12, R21, 0x4, R12 ;  /* 0x00000004150c7825 */ /* 0x000fc600078e020c */
[----:B------:R-:W4:Y:S04]  /*0410*/  LDG.E R29, desc[UR8][R2.64+0x80] ;  /* 0x00008008021d7981 */ /* 0x000f28000c1e1900 */
[----:B------:R-:W4:Y:S04]  /*0420*/  LDG.E R10, desc[UR8][R10.64] ;  /* 0x000000080a0a7981 */ /* 0x000f28000c1e1900 */
[----:B------:R0:W4:Y:S04]  /*0430*/  LDG.E R21, desc[UR8][R6.64+0x80] ;  /* 0x0000800806157981 */ /* 0x000128000c1e1900 */
[----:B------:R-:W4:Y:S04]  /*0440*/  LDG.E R14, desc[UR8][R14.64] ;  /* 0x000000080e0e7981 */ /* 0x000f28000c1e1900 */
[----:B------:R-:W4:Y:S04]  /*0450*/  LDG.E R13, desc[UR8][R12.64] ;  /* 0x000000080c0d7981 */ /* 0x000f28000c1e1900 */
[----:B------:R0:W4:Y:S01]  /*0460*/  LDG.E R24, desc[UR8][R8.64+0x80] ;  /* 0x0000800808187981 */ /* 0x000122000c1e1900 */
[----:B------:R-:W1:Y:S01]  /*0470*/  S2UR UR6, SR_CgaCtaId ;  /* 0x00000000000679c3 */ /* 0x000e620000008800 */
[----:B------:R-:W-:-:S02]  /*0480*/  UMOV UR4, 0x400 ;  /* 0x0000040000047882 */ /* 0x000fc40000000000 */
[----:B------:R-:W-:Y:S02]  /*0490*/  UIADD3 UR5, UPT, UPT, UR4, 0x4000, URZ ;  /* 0x0000400004057890 */ /* 0x000fe4000fffe0ff */
[----:B-1----:R-:W-:Y:S02]  /*04a0*/  ULEA UR7, UR6, UR4, 0x18 ;  /* 0x0000000406077291 */ /* 0x002fe4000f8ec0ff */
[----:B------:R-:W-:Y:S02]  /*04b0*/  UIADD3 UR4, UPT, UPT, UR4, 0x8000, URZ ;  /* 0x0000800004047890 */ /* 0x000fe4000fffe0ff */
[----:B------:R-:W-:Y:S02]  /*04c0*/  ULEA UR5, UR6, UR5, 0x18 ;  /* 0x0000000506057291 */ /* 0x000fe4000f8ec0ff */
[----:B------:R-:W-:Y:S01]  /*04d0*/  ULEA UR4, UR6, UR4, 0x18 ;  /* 0x0000000406047291 */ /* 0x000fe2000f8ec0ff */
[----:B------:R-:W-:-:S03]  /*04e0*/  LEA R23, R16, UR7, 0x8 ;  /* 0x0000000710177c11 */ /* 0x000fc6000f8e40ff */
[C---:B0-----:R-:W-:Y:S02]  /*04f0*/  LEA R7, R16.reuse, UR5, 0x8 ;  /* 0x0000000510077c11 */ /* 0x041fe4000f8e40ff */
[----:B------:R-:W-:Y:S01]  /*0500*/  LEA R9, R16, UR4, 0x8 ;  /* 0x0000000410097c11 */ /* 0x000fe2000f8e40ff */
[C---:B------:R-:W-:Y:S02]  /*0510*/  IMAD R0, R18.reuse, 0x4, R23 ;  /* 0x0000000412007824 */ /* 0x040fe400078e0217 */
[C---:B------:R-:W-:Y:S02]  /*0520*/  IMAD R7, R18.reuse, 0x4, R7 ;  /* 0x0000000412077824 */ /* 0x040fe400078e0207 */
[C---:B------:R-:W-:Y:S01]  /*0530*/  IMAD R8, R18.reuse, 0x4, R9 ;  /* 0x0000000412087824 */ /* 0x040fe200078e0209 */
[----:B------:R-:W-:Y:S01]  /*0540*/  LEA R18, R18, UR5, 0x2 ;  /* 0x0000000512127c11 */ /* 0x000fe2000f8e10ff */
[----:B------:R-:W-:Y:S01]  /*0550*/  VIADD R6, R9, 0x2000 ;  /* 0x0000200009067836 */ /* 0x000fe20000000000 */
[----:B------:R-:W-:Y:S01]  /*0560*/  UMOV UR4, 0x2000 ;  /* 0x0000200000047882 */ /* 0x000fe20000000000 */
[----:B-----5:R-:W-:Y:S04]  /*0570*/  STS [R0], R17 ;  /* 0x0000001100007388 */ /* 0x020fe80000000800 */
[----:B--2---:R-:W-:Y:S04]  /*0580*/  STS [R0+0x80], R27 ;  /* 0x0000801b00007388 */ /* 0x004fe80000000800 */
[----:B---3--:R-:W-:Y:S04]  /*0590*/  STS [R0+0x2000], R25 ;  /* 0x0020001900007388 */ /* 0x008fe80000000800 */
[----:B----4-:R-:W-:Y:S04]  /*05a0*/  STS [R0+0x2080], R29 ;  /* 0x0020801d00007388 */ /* 0x010fe80000000800 */
[----:B------:R-:W-:Y:S04]  /*05b0*/  STS [R7], R22 ;  /* 0x0000001607007388 */ /* 0x000fe80000000800 */
[----:B------:R-:W-:Y:S04]  /*05c0*/  STS [R7+0x80], R20 ;  /* 0x0000801407007388 */ /* 0x000fe80000000800 */
[----:B------:R-:W-:Y:S04]  /*05d0*/  STS [R7+0x2000], R10 ;  /* 0x0020000a07007388 */ /* 0x000fe80000000800 */
[----:B------:R0:W-:Y:S04]  /*05e0*/  STS [R7+0x2080], R19 ;  /* 0x0020801307007388 */ /* 0x0001e80000000800 */
[----:B------:R1:W-:Y:S04]  /*05f0*/  STS [R8], R14 ;  /* 0x0000000e08007388 */ /* 0x0003e80000000800 */
[----:B------:R1:W-:Y:S04]  /*0600*/  STS [R8+0x2000], R13 ;  /* 0x0020000d08007388 */ /* 0x0003e80000000800 */
[----:B------:R1:W-:Y:S04]  /*0610*/  STS [R8+0x80], R21 ;  /* 0x0000801508007388 */ /* 0x0003e80000000800 */
[----:B------:R1:W-:Y:S01]  /*0620*/  STS [R8+0x2080], R24 ;  /* 0x0020801808007388 */ /* 0x0003e20000000800 */
[----:B------:R-:W-:Y:S06]  /*0630*/  BAR.SYNC.DEFER_BLOCKING 0x0 ;  /* 0x0000000000007b1d */ /* 0x000fec0000010000 */
[----:B------:R1:W2:Y:S04]  /*0640*/  LDS R27, [R0] ;  /* 0x00000000001b7984 */ /* 0x0002a80000000800 */
[----:B------:R1:W3:Y:S04]  /*0650*/  LDS R17, [R0+0x2000] ;  /* 0x0020000000117984 */ /* 0x0002e80000000800 */
[----:B------:R1:W4:Y:S04]  /*0660*/  LDS R29, [R0+0x80] ;  /* 0x00008000001d7984 */ /* 0x0003280000000800 */
[----:B------:R1:W1:Y:S01]  /*0670*/  LDS R23, [R0+0x2080] ;  /* 0x0020800000177984 */ /* 0x0002620000000800 */
[----:B0-----:R-:W-:-:S07]  /*0680*/  VIADD R7, R18, 0x400 ;  /* 0x0000040012077836 */ /* 0x001fce0000000000 */
.L_x_0:
[----:B------:R-:W-:Y:S01]  /*0690*/  LDS R20, [R7+-0x400] ;  /* 0xfffc000007147984 */ /* 0x000fe20000000800 */
[----:B------:R-:W-:-:S03]  /*06a0*/  UIADD3 UR4, UPT, UPT, UR4, 0x20, URZ ;  /* 0x0000002004047890 */ /* 0x000fc6000fffe0ff */
[----:B-1----:R-:W2:Y:S01]  /*06b0*/  LDS.128 R8, [R6+-0x2000] ;  /* 0xffe0000006087984 */ /* 0x002ea20000000c00 */
[----:B------:R-:W-:-:S03]  /*06c0*/  UISETP.NE.AND UP0, UPT, UR4, 0x2100, UPT ;  /* 0x000021000400788c */ /* 0x000fc6000bf05270 */
[----:B------:R-:W3:Y:S04]  /*06d0*/  LDS.128 R12, [R6] ;  /* 0x00000000060c7984 */ /* 0x000ee80000000c00 */
[----:B------:R-:W4:Y:S04]  /*06e0*/  LDS R21, [R7+-0x380] ;  /* 0xfffc800007157984 */ /* 0x000f280000000800 */
[----:B------:R-:W0:Y:S04]  /*06f0*/  LDS R16, [R7+-0x300] ;  /* 0xfffd000007107984 */ /* 0x000e280000000800 */
[----:B------:R-:W1:Y:S04]  /*0700*/  LDS R18, [R7+-0x280] ;  /* 0xfffd800007127984 */ /* 0x000e680000000800 */
[----:B------:R-:W5:Y:S04]  /*0710*/  LDS R19, [R7+-0x200] ;  /* 0xfffe000007137984 */ /* 0x000f680000000800 */
[----:B------:R-:W5:Y:S04]  /*0720*/  LDS R25, [R7+-0x180] ;  /* 0xfffe800007197984 */ /* 0x000f680000000800 */
[----:B------:R-:W5:Y:S01]  /*0730*/  LDS R24, [R7+-0x100] ;  /* 0xffff000007187984 */ /* 0x000f620000000800 */
[----:B--2---:R-:W-:-:S02]  /*0740*/  VIADDMNMX R27, R20, R8, R27, PT ;  /* 0x00000008141b7246 */ /* 0x004fc4000380011b */
[----:B---3--:R-:W-:Y:S02]  /*0750*/  VIADDMNMX R17, R20, R12, R17, PT ;  /* 0x0000000c14117246 */ /* 0x008fe40003800111 */
[----:B----4-:R-:W-:Y:S02]  /*0760*/  VIADDMNMX R29, R21, R8, R29, PT ;  /* 0x00000008151d7246 */ /* 0x010fe4000380011d */
[----:B------:R-:W-:Y:S01]  /*0770*/  VIADDMNMX R12, R12, R21, R23, PT ;  /* 0x000000150c0c7246 */ /* 0x000fe20003800117 */
[----:B------:R-:W2:Y:S01]  /*0780*/  LDS R8, [R7+-0x80] ;  /* 0xffff800007087984 */ /* 0x000ea20000000800 */
[C---:B0-----:R-:W-:Y:S02]  /*0790*/  VIADDMNMX R27, R16.reuse, R9, R27, PT ;  /* 0x00000009101b7246 */ /* 0x041fe4000380011b */
[----:B------:R-:W-:Y:S01]  /*07a0*/  VIADDMNMX R17, R16, R13, R17, PT ;  /* 0x0000000d10117246 */ /* 0x000fe20003800111 */
[----:B------:R-:W-:Y:S01]  /*07b0*/  LDS.128 R20, [R6+0x10] ;  /* 0x0000100006147984 */ /* 0x000fe20000000c00 */
[----:B-1----:R-:W-:-:S02]  /*07c0*/  VIADDMNMX R13, R13, R18, R12, PT ;  /* 0x000000120d0d7246 */ /* 0x002fc4000380010c */
[----:B------:R-:W-:Y:S02]  /*07d0*/  VIADDMNMX R26, R18, R9, R29, PT ;  /* 0x00000009121a7246 */ /* 0x000fe4000380011d */
[C---:B-----5:R-:W-:Y:S01]  /*07e0*/  VIADDMNMX R12, R19.reuse, R10, R27, PT ;  /* 0x0000000a130c7246 */ /* 0x060fe2000380011b */
[----:B------:R-:W-:Y:S01]  /*07f0*/  LDS R9, [R7] ;  /* 0x0000000007097984 */ /* 0x000fe20000000800 */
[----:B------:R-:W-:Y:S02]  /*0800*/  VIADDMNMX R27, R19, R14, R17, PT ;  /* 0x0000000e131b7246 */ /* 0x000fe40003800111 */
[----:B------:R-:W-:Y:S01]  /*0810*/  VIADDMNMX R26, R25, R10, R26, PT ;  /* 0x0000000a191a7246 */ /* 0x000fe2000380011a */
[----:B------:R0:W1:Y:S01]  /*0820*/  LDS.128 R16, [R6+-0x1ff0] ;  /* 0xffe0100006107984 */ /* 0x0000620000000c00 */
[----:B------:R-:W-:Y:S02]  /*0830*/  VIADDMNMX R14, R14, R25, R13, PT ;  /* 0x000000190e0e7246 */ /* 0x000fe4000380010d */
[C---:B------:R-:W-:Y:S01]  /*0840*/  VIADDMNMX R10, R24.reuse, R11, R12, PT ;  /* 0x0000000b180a7246 */ /* 0x040fe2000380010c */
[----:B------:R-:W3:Y:S01]  /*0850*/  LDS R13, [R7+0x80] ;  /* 0x00008000070d7984 */ /* 0x000ee20000000800 */
[----:B------:R-:W-:-:S03]  /*0860*/  VIADDMNMX R24, R24, R15, R27, PT ;  /* 0x0000000f18187246 */ /* 0x000fc6000380011b */
[----:B------:R-:W4:Y:S01]  /*0870*/  LDS R12, [R7+0x100] ;  /* 0x00010000070c7984 */ /* 0x000f220000000800 */
[----:B0-----:R-:W-:-:S03]  /*0880*/  VIADD R6, R6, 0x20 ;  /* 0x0000002006067836 */ /* 0x001fc60000000000 */
[----:B------:R-:W0:Y:S01]  /*0890*/  LDS R25, [R7+0x200] ;  /* 0x0002000007197984 */ /* 0x000e220000000800 */
[----:B--2---:R-:W-:Y:S02]  /*08a0*/  VIADDMNMX R11, R8, R11, R26, PT ;  /* 0x0000000b080b7246 */ /* 0x004fe4000380011a */
[----:B------:R-:W-:Y:S02]  /*08b0*/  VIADDMNMX R26, R15, R8, R14, PT ;  /* 0x000000080f1a7246 */ /* 0x000fe4000380010e */
[----:B------:R-:W2:Y:S04]  /*08c0*/  LDS R14, [R7+0x180] ;  /* 0x00018000070e7984 */ /* 0x000ea80000000800 */
[----:B------:R-:W5:Y:S04]  /*08d0*/  LDS R15, [R7+0x280] ;  /* 0x00028000070f7984 */ /* 0x000f680000000800 */
[----:B------:R-:W5:Y:S01]  /*08e0*/  LDS R8, [R7+0x380] ;  /* 0x0003800007087984 */ /* 0x000f620000000800 */
[----:B-1----:R-:W-:-:S02]  /*08f0*/  VIADDMNMX R10, R9, R16, R10, PT ;  /* 0x00000010090a7246 */ /* 0x002fc4000380010a */
[----:B------:R-:W-:Y:S02]  /*0900*/  VIADDMNMX R9, R9, R20, R24, PT ;  /* 0x0000001409097246 */ /* 0x000fe40003800118 */
[----:B------:R1:W5:Y:S01]  /*0910*/  LDS R24, [R7+0x300] ;  /* 0x0003000007187984 */ /* 0x0003620000000800 */
[----:B---3--:R-:W-:Y:S02]  /*0920*/  VIADDMNMX R11, R13, R16, R11, PT ;  /* 0x000000100d0b7246 */ /* 0x008fe4000380010b */
[----:B------:R-:W-:Y:S02]  /*0930*/  VIADDMNMX R26, R20, R13, R26, PT ;  /* 0x0000000d141a7246 */ /* 0x000fe4000380011a */
[C---:B----4-:R-:W-:Y:S02]  /*0940*/  VIADDMNMX R9, R12.reuse, R21, R9, PT ;  /* 0x000000150c097246 */ /* 0x050fe40003800109 */
[----:B------:R-:W-:Y:S01]  /*0950*/  VIADDMNMX R10, R12, R17, R10, PT ;  /* 0x000000110c0a7246 */ /* 0x000fe2000380010a */
[----:B-1----:R-:W-:Y:S01]  /*0960*/  VIADD R7, R7, 0x800 ;  /* 0x0000080007077836 */ /* 0x002fe20000000000 */
[----:B0-----:R-:W-:-:S02]  /*0970*/  VIADDMNMX R9, R25, R22, R9, PT ;  /* 0x0000001619097246 */ /* 0x001fc40003800109 */
[----:B------:R-:W-:Y:S02]  /*0980*/  VIADDMNMX R10, R25, R18, R10, PT ;  /* 0x00000012190a7246 */ /* 0x000fe4000380010a */
[----:B--2---:R-:W-:Y:S02]  /*0990*/  VIADDMNMX R11, R14, R17, R11, PT ;  /* 0x000000110e0b7246 */ /* 0x004fe4000380010b */
[----:B------:R-:W-:Y:S02]  /*09a0*/  VIADDMNMX R26, R21, R14, R26, PT ;  /* 0x0000000e151a7246 */ /* 0x000fe4000380011a */
[----:B-----5:R-:W-:Y:S02]  /*09b0*/  VIADDMNMX R11, R15, R18, R11, PT ;  /* 0x000000120f0b7246 */ /* 0x020fe4000380010b */
[----:B------:R-:W-:Y:S02]  /*09c0*/  VIADDMNMX R26, R22, R15, R26, PT ;  /* 0x0000000f161a7246 */ /* 0x000fe4000380011a */
[----:B------:R-:W-:-:S02]  /*09d0*/  VIADDMNMX R29, R8, R19, R11, PT ;  /* 0x00000013081d7246 */ /* 0x000fc4000380010b */
[C---:B------:R-:W-:Y:S02]  /*09e0*/  VIADDMNMX R17, R24.reuse, R23, R9, PT ;  /* 0x0000001718117246 */ /* 0x040fe40003800109 */
[----:B------:R-:W-:Y:S02]  /*09f0*/  VIADDMNMX R27, R24, R19, R10, PT ;  /* 0x00000013181b7246 */ /* 0x000fe4000380010a */
[----:B------:R-:W-:Y:S01]  /*0a00*/  VIADDMNMX R23, R23, R8, R26, PT ;  /* 0x0000000817177246 */ /* 0x000fe2000380011a */
[----:B------:R-:W-:Y:S06]  /*0a10*/  BRA.U UP0, `(.L_x_0) ;  /* 0xfffffffd001c7547 */ /* 0x000fec000b83ffff */
[----:B------:R-:W-:Y:S04]  /*0a20*/  STG.E desc[UR8][R4.64], R27 ;  /* 0x0000001b04007986 */ /* 0x000fe8000c101908 */
[----:B------:R-:W-:Y:S04]  /*0a30*/  STG.E desc[UR8][R4.64+0x80], R29 ;  /* 0x0000801d04007986 */ /* 0x000fe8000c101908 */
[----:B------:R-:W-:Y:S04]  /*0a40*/  STS [R0], R27 ;  /* 0x0000001b00007388 */ /* 0x000fe80000000800 */
[----:B------:R-:W-:Y:S04]  /*0a50*/  STS [R0+0x80], R29 ;  /* 0x0000801d00007388 */ /* 0x000fe80000000800 */
[----:B------:R-:W-:Y:S04]  /*0a60*/  STS [R0+0x2000], R17 ;  /* 0x0020001100007388 */ /* 0x000fe80000000800 */
[----:B------:R-:W-:Y:S04]  /*0a70*/  STS [R0+0x2080], R23 ;  /* 0x0020801700007388 */ /* 0x000fe80000000800 */
[----:B------:R-:W-:Y:S04]  /*0a80*/  STG.E desc[UR8][R2.64], R17 ;  /* 0x0000001102007986 */ /* 0x000fe8000c101908 */
[----:B------:R-:W-:Y:S01]  /*0a90*/  STG.E desc[UR8][R2.64+0x80], R23 ;  /* 0x0000801702007986 */ /* 0x000fe2000c101908 */
[----:B------:R-:W-:Y:S05]  /*0aa0*/  EXIT ;  /* 0x000000000000794d */ /* 0x000fea0003800000 */
.L_x_1:
[----:B------:R-:W-:-:S00]  /*0ab0*/  BRA `(.L_x_1) ;  /* 0xfffffffc00fc7947 */ /* 0x000fc0000383ffff */
[----:B------:R-:W-:-:S00]  /*0ac0*/  NOP ;  /* 0x0000000000007918 */ /* 0x000fc00000000000 */
        /* <DEDUP_REMOVED lines=11> */
.L_x_5:


//--------------------- .text._Z6phase2iPii       --------------------------
	.section	.text._Z6phase2iPii,"ax",@progbits
	.align	128
        .global         _Z6phase2iPii
        .type           _Z6phase2iPii,@function
        .size           _Z6phase2iPii,(.L_x_6 - _Z6phase2iPii)
        .other          _Z6phase2iPii,@"STO_CUDA_ENTRY STV_DEFAULT"
_Z6phase2iPii:
.text._Z6phase2iPii:
[----:B------:R-:W-:Y:S01]  /*0000*/  LDC R1, c[0x0][0x37c] ;  /* 0x0000df00ff017b82 */ /* 0x000fe20000000800 */
[----:B------:R-:W0:Y:S07]  /*0010*/  S2R R5, SR_CTAID.X ;  /* 0x0000000000057919 */ /* 0x000e2e0000002500 */
[----:B------:R-:W0:Y:S01]  /*0020*/  LDC R7, c[0x0][0x380] ;  /* 0x0000e000ff077b82 */ /* 0x000e220000000800 */
[----:B------:R-:W1:Y:S01]  /*0030*/  LDCU UR4, c[0x0][0x390] ;  /* 0x00007200ff0477ac */ /* 0x000e620008000800 */
[----:B------:R-:W2:Y:S01]  /*0040*/  S2R R22, SR_TID.Y ;  /* 0x0000000000167919 */ /* 0x000ea20000002200 */
[----:B------:R-:W3:Y:S01]  /*0050*/  LDCU.64 UR6, c[0x0][0x388] ;  /* 0x00007100ff0677ac */ /* 0x000ee20008000a00 */
[----:B------:R-:W4:Y:S01]  /*0060*/  S2R R20, SR_TID.X ;  /* 0x0000000000147919 */ /* 0x000f220000002100 */
[----:B------:R-:W5:Y:S01]  /*0070*/  LDCU.64 UR8, c[0x0][0x358] ;  /* 0x00006b00ff0877ac */ /* 0x000f620008000a00 */
[C---:B0-----:R-:W-:Y:S01]  /*0080*/  ISETP.GE.U32.AND P0, PT, R5.reuse, R7, PT ;  /* 0x000000070500720c */ /* 0x041fe20003f06070 */
[----:B------:R-:W-:-:S02]  /*0090*/  IMAD.SHL.U32 R5, R5, 0x40, RZ ;  /* 0x0000004005057824 */ /* 0x000fc400078e00ff */
[----:B--2---:R-:W-:-:S04]  /*00a0*/  IMAD R0, R7, 0x40, R22 ;  /* 0x0000004007007824 */ /* 0x004fc800078e0216 */
[C---:B-1----:R-:W-:Y:S02]  /*00b0*/  IMAD R9, R0.reuse, UR4, RZ ;  /* 0x0000000400097c24 */ /* 0x042fe4000f8e02ff */
[----:B------:R-:W-:Y:S02]  /*00c0*/  VIADD R0, R0, 0x20 ;  /* 0x0000002000007836 */ /* 0x000fe40000000000 */
[----:B----4-:R-:W-:Y:S02]  /*00d0*/  IMAD R4, R7, 0x40, R20 ;  /* 0x0000004007047824 */ /* 0x010fe400078e0214 */
[----:B------:R-:W-:Y:S02]  /*00e0*/  @P0 VIADD R5, R5, 0x40 ;  /* 0x0000004005050836 */ /* 0x000fe40000000000 */
[----:B------:R-:W-:Y:S01]  /*00f0*/  IMAD R11, R0, UR4, RZ ;  /* 0x00000004000b7c24 */ /* 0x000fe2000f8e02ff */
[----:B------:R-:W-:Y:S01]  /*0100*/  SHF.R.S32.HI R10, RZ, 0x1f, R4 ;  /* 0x0000001fff0a7819 */ /* 0x000fe20000011404 */
[C---:B------:R-:W-:Y:S01]  /*0110*/  IMAD.IADD R6, R5.reuse, 0x1, R22 ;  /* 0x0000000105067824 */ /* 0x040fe200078e0216 */
[----:B------:R-:W-:Y:S01]  /*0120*/  SHF.R.S32.HI R2, RZ, 0x1f, R5 ;  /* 0x0000001fff027819 */ /* 0x000fe20000011405 */
[C---:B------:R-:W-:Y:S01]  /*0130*/  IMAD.IADD R8, R5.reuse, 0x1, R20 ;  /* 0x0000000105087824 */ /* 0x040fe200078e0214 */
[----:B------:R-:W-:Y:S01]  /*0140*/  IADD3 R12, P0, PT, R5, R20, RZ ;  /* 0x00000014050c7210 */ /* 0x000fe20007f1e0ff */
[----:B------:R-:W-:-:S02]  /*0150*/  VIADD R0, R6, 0x20 ;  /* 0x0000002006007836 */ /* 0x000fc40000000000 */
[----:B------:R-:W-:Y:S02]  /*0160*/  IMAD R13, R6, UR4, RZ ;  /* 0x00000004060d7c24 */ /* 0x000fe4000f8e02ff */
[----:B------:R-:W-:Y:S01]  /*0170*/  IMAD.X R14, RZ, RZ, R2, P0 ;  /* 0x000000ffff0e7224 */ /* 0x000fe200000e0602 */
[C---:B------:R-:W-:Y:S01]  /*0180*/  IADD3 R2, P0, PT, R9.reuse, R12, RZ ;  /* 0x0000000c09027210 */ /* 0x040fe20007f1e0ff */
[----:B------:R-:W-:Y:S02]  /*0190*/  IMAD R15, R0, UR4, RZ ;  /* 0x00000004000f7c24 */ /* 0x000fe4000f8e02ff */
[C---:B------:R-:W-:Y:S01]  /*01a0*/  IMAD.IADD R29, R9.reuse, 0x1, R4 ;  /* 0x00000001091d7824 */ /* 0x040fe200078e0204 */
[C---:B------:R-:W-:Y:S01]  /*01b0*/  LEA.HI.X.SX32 R3, R9.reuse, R14, 0x1, P0 ;  /* 0x0000000e09037211 */ /* 0x040fe200000f0eff */
[--C-:B------:R-:W-:Y:S01]  /*01c0*/  IMAD.IADD R9, R9, 0x1, R8.reuse ;  /* 0x0000000109097824 */ /* 0x100fe200078e0208 */
[----:B---3--:R-:W-:Y:S01]  /*01d0*/  LEA R16, P0, R2, UR6, 0x2 ;  /* 0x0000000602107c11 */ /* 0x008fe2000f8010ff */
[C---:B------:R-:W-:Y:S01]  /*01e0*/  IMAD.IADD R7, R11.reuse, 0x1, R8 ;  /* 0x000000010b077824 */ /* 0x040fe200078e0208 */
[C---:B------:R-:W-:Y:S01]  /*01f0*/  IADD3 R0, P1, PT, R4.reuse, R15, RZ ;  /* 0x0000000f04007210 */ /* 0x040fe20007f3e0ff */
[----:B------:R-:W-:Y:S01]  /*0200*/  IMAD.IADD R5, R4, 0x1, R13 ;  /* 0x0000000104057824 */ /* 0x000fe200078e020d */
[----:B------:R-:W-:Y:S01]  /*0210*/  LEA.HI.X R17, R2, UR7, R3, 0x2, P0 ;  /* 0x0000000702117c11 */ /* 0x000fe200080f1403 */
[C---:B------:R-:W-:Y:S01]  /*0220*/  IMAD.IADD R19, R4.reuse, 0x1, R11 ;  /* 0x0000000104137824 */ /* 0x040fe200078e020b */
[----:B------:R-:W0:Y:S01]  /*0230*/  LDC.64 R2, c[0x0][0x388] ;  /* 0x0000e200ff027b82 */ /* 0x000e220000000a00 */
[C---:B------:R-:W-:Y:S01]  /*0240*/  IADD3 R6, P0, PT, R11.reuse, R12, RZ ;  /* 0x0000000c0b067210 */ /* 0x040fe20007f1e0ff */
[----:B------:R-:W-:Y:S01]  /*0250*/  IMAD.IADD R27, R4, 0x1, R15 ;  /* 0x00000001041b7824 */ /* 0x000fe200078e020f */
[----:B-----5:R-:W2:Y:S02]  /*0260*/  LDG.E R34, desc[UR8][R16.64+0x80] ;  /* 0x0000800810227981 */ /* 0x020ea4000c1e1900 */
[----:B------:R-:W-:-:S02]  /*0270*/  LEA.HI.X.SX32 R21, R11, R14, 0x1, P0 ;  /* 0x0000000e0b157211 */ /* 0x000fc400000f0eff */
[----:B------:R-:W-:Y:S02]  /*0280*/  IADD3 R8, P0, PT, R4, R13, RZ ;  /* 0x0000000d04087210 */ /* 0x000fe40007f1e0ff */
[----:B------:R-:W-:Y:S02]  /*0290*/  LEA R14, P2, R6, UR6, 0x2 ;  /* 0x00000006060e7c11 */ /* 0x000fe4000f8410ff */
[-C--:B------:R-:W-:Y:S02]  /*02a0*/  LEA.HI.X.SX32 R13, R13, R10.reuse, 0x1, P0 ;  /* 0x0000000a0d0d7211 */ /* 0x080fe400000f0eff */
[----:B------:R-:W-:Y:S02]  /*02b0*/  LEA R12, P0, R8, UR6, 0x2 ;  /* 0x00000006080c7c11 */ /* 0x000fe4000f8010ff */
[----:B------:R-:W-:Y:S02]  /*02c0*/  LEA.HI.X.SX32 R11, R15, R10, 0x1, P1 ;  /* 0x0000000a0f0b7211 */ /* 0x000fe400008f0eff */
[----:B------:R-:W-:-:S02]  /*02d0*/  LEA R10, P1, R0, UR6, 0x2 ;  /* 0x00000006000a7c11 */ /* 0x000fc4000f8210ff */
[----:B------:R-:W-:Y:S02]  /*02e0*/  LEA.HI.X R15, R6, UR7, R21, 0x2, P2 ;  /* 0x00000007060f7c11 */ /* 0x000fe400090f1415 */
[----:B------:R-:W-:Y:S02]  /*02f0*/  LEA.HI.X R13, R8, UR7, R13, 0x2, P0 ;  /* 0x00000007080d7c11 */ /* 0x000fe400080f140d */
[----:B------:R-:W-:Y:S01]  /*0300*/  LEA.HI.X R11, R0, UR7, R11, 0x2, P1 ;  /* 0x00000007000b7c11 */ /* 0x000fe200088f140b */
[--C-:B0-----:R-:W-:Y:S01]  /*0310*/  IMAD.WIDE R28, R29, 0x4, R2.reuse ;  /* 0x000000041d1c7825 */ /* 0x101fe200078e0202 */
[----:B------:R-:W3:Y:S03]  /*0320*/  LDG.E R31, desc[UR8][R14.64+0x80] ;  /* 0x000080080e1f7981 */ /* 0x000ee6000c1e1900 */
[--C-:B------:R-:W-:Y:S01]  /*0330*/  IMAD.WIDE R18, R19, 0x4, R2.reuse ;  /* 0x0000000413127825 */ /* 0x100fe200078e0202 */
[----:B------:R-:W4:Y:S03]  /*0340*/  LDG.E R21, desc[UR8][R28.64] ;  /* 0x000000081c157981 */ /* 0x000f26000c1e1900 */
[--C-:B------:R-:W-:Y:S01]  /*0350*/  IMAD.WIDE R8, R9, 0x4, R2.reuse ;  /* 0x0000000409087825 */ /* 0x100fe200078e0202 */
[----:B------:R-:W5:Y:S03]  /*0360*/  LDG.E R23, desc[UR8][R28.64+0x80] ;  /* 0x000080081c177981 */ /* 0x000f66000c1e1900 */
[--C-:B------:R-:W-:Y:S01]  /*0370*/  IMAD.WIDE R6, R7, 0x4, R2.reuse ;  /* 0x0000000407067825 */ /* 0x100fe200078e0202 */
[----:B------:R-:W2:Y:S03]  /*0380*/  LDG.E R24, desc[UR8][R18.64] ;  /* 0x0000000812187981 */ /* 0x000ea6000c1e1900 */
[--C-:B------:R-:W-:Y:S01]  /*0390*/  IMAD.WIDE R4, R5, 0x4, R2.reuse ;  /* 0x0000000405047825 */ /* 0x100fe200078e0202 */
[----:B------:R0:W3:Y:S03]  /*03a0*/  LDG.E R25, desc[UR8][R18.64+0x80] ;  /* 0x0000800812197981 */ /* 0x0000e6000c1e1900 */
[----:B------:R-:W-:Y:S01]  /*03b0*/  IMAD.WIDE R2, R27, 0x4, R2 ;  /* 0x000000041b027825 */ /* 0x000fe200078e0202 */
[----:B------:R-:W3:Y:S04]  /*03c0*/  LDG.E R37, desc[UR8][R12.64+0x80] ;  /* 0x000080080c257981 */ /* 0x000ee8000c1e1900 */
[----:B------:R-:W3:Y:S04]  /*03d0*/  LDG.E R27, desc[UR8][R4.64] ;  /* 0x00000008041b7981 */ /* 0x000ee8000c1e1900 */
[----:B------:R-:W3:Y:S04]  /*03e0*/  LDG.E R30, desc[UR8][R2.64] ;  /* 0x00000008021e7981 */ /* 0x000ee8000c1e1900 */
[----:B------:R-:W3:Y:S04]  /*03f0*/  LDG.E R28, desc[UR8][R10.64+0x80] ;  /* 0x000080080a1c7981 */ /* 0x000ee8000c1e1900 */
[----:B------:R-:W3:Y:S04]  /*0400*/  LDG.E R32, desc[UR8][R8.64] ;  /* 0x0000000808207981 */ /* 0x000ee8000c1e1900 */
[----:B------:R-:W3:Y:S01]  /*0410*/  LDG.E R36, desc[UR8][R6.64] ;  /* 0x0000000806247981 */ /* 0x000ee2000c1e1900 */
[----:B------:R-:W1:Y:S01]  /*0420*/  S2UR UR6, SR_CgaCtaId ;  /* 0x00000000000679c3 */ /* 0x000e620000008800 */
[----:B------:R-:W-:-:S02]  /*0430*/  UMOV UR4, 0x400 ;  /* 0x0000040000047882 */ /* 0x000fc40000000000 */
[----:B------:R-:W-:Y:S02]  /*0440*/  UIADD3 UR5, UPT, UPT, UR4, 0x4000, URZ ;  /* 0x0000400004057890 */ /* 0x000fe4000fffe0ff */
[----:B-1----:R-:W-:Y:S02]  /*0450*/  ULEA UR7, UR6, UR4, 0x18 ;  /* 0x0000000406077291 */ /* 0x002fe4000f8ec0ff */
[----:B------:R-:W-:Y:S02]  /*0460*/  UIADD3 UR4, UPT, UPT, UR4, 0x8000, URZ ;  /* 0x0000800004047890 */ /* 0x000fe4000fffe0ff */
[----:B------:R-:W-:Y:S02]  /*0470*/  ULEA UR5, UR6, UR5, 0x18 ;  /* 0x0000000506057291 */ /* 0x000fe4000f8ec0ff */
[----:B0-----:R-:W-:Y:S01]  /*0480*/  LEA R19, R22, UR7, 0x8 ;  /* 0x0000000716137c11 */ /* 0x001fe2000f8e40ff */
[----:B------:R-:W-:-:S04]  /*0490*/  ULEA UR4, UR6, UR4, 0x18 ;  /* 0x0000000406047291 */ /* 0x000fc8000f8ec0ff */
[----:B------:R-:W-:Y:S01]  /*04a0*/  IMAD R26, R20, 0x4, R19 ;  /* 0x00000004141a7824 */ /* 0x000fe200078e0213 */
[C---:B------:R-:W-:Y:S02]  /*04b0*/  LEA R19, R22.reuse, UR5, 0x8 ;  /* 0x0000000516137c11 */ /* 0x040fe4000f8e40ff */
[----:B------:R-:W-:-:S03]  /*04c0*/  LEA R29, R22, UR4, 0x8 ;  /* 0x00000004161d7c11 */ /* 0x000fc6000f8e40ff */
[C---:B------:R-:W-:Y:S02]  /*04d0*/  IMAD R0, R20.reuse, 0x4, R19 ;  /* 0x0000000414007824 */ /* 0x040fe400078e0213 */
[----:B------:R-:W-:Y:S01]  /*04e0*/  IMAD R18, R20, 0x4, R29 ;  /* 0x0000000414127824 */ /* 0x000fe200078e021d */
[----:B------:R-:W-:Y:S01]  /*04f0*/  LEA R22, R22, 0x2000, 0x8 ;  /* 0x0000200016167811 */ /* 0x000fe200078e40ff */
[----:B----4-:R-:W-:Y:S04]  /*0500*/  STS [R26], R21 ;  /* 0x000000151a007388 */ /* 0x010fe80000000800 */
[----:B-----5:R-:W-:Y:S04]  /*0510*/  STS [R26+0x80], R23 ;  /* 0x000080171a007388 */ /* 0x020fe80000000800 */
[----:B--2---:R-:W-:Y:S04]  /*0520*/  STS [R26+0x2000], R24 ;  /* 0x002000181a007388 */ /* 0x004fe80000000800 */
[----:B---3--:R0:W-:Y:S04]  /*0530*/  STS [R26+0x2080], R25 ;  /* 0x002080191a007388 */ /* 0x0081e80000000800 */
[----:B------:R1:W-:Y:S04]  /*0540*/  STS [R0+0x80], R37 ;  /* 0x0000802500007388 */ /* 0x0003e80000000800 */
[----:B------:R1:W-:Y:S04]  /*0550*/  STS [R0], R27 ;  /* 0x0000001b00007388 */ /* 0x0003e80000000800 */
[----:B------:R1:W-:Y:S04]  /*0560*/  STS [R0+0x2000], R30 ;  /* 0x0020001e00007388 */ /* 0x0003e80000000800 */
        /* <DEDUP_REMOVED lines=9> */
[----:B------:R1:W1:Y:S04]  /*0600*/  LDS R29, [R0+0x2080] ;  /* 0x00208000001d7984 */ /* 0x0002680000000800 */
[----:B------:R0:W1:Y:S04]  /*0610*/  LDS R27, [R18] ;  /* 0x00000000121b7984 */ /* 0x0000680000000800 */
[----:B------:R0:W1:Y:S04]  /*0620*/  LDS R25, [R18+0x2000] ;  /* 0x0020000012197984 */ /* 0x0000680000000800 */
[----:B------:R1:W1:Y:S04]  /*0630*/  LDS R21, [R18+0x80] ;  /* 0x0000800012157984 */ /* 0x0002680000000800 */
[----:B------:R1:W1:Y:S01]  /*0640*/  LDS R19, [R18+0x2080] ;  /* 0x0020800012137984 */ /* 0x0002620000000800 */
[----:B0-----:R-:W-:Y:S01]  /*0650*/  LEA R26, R20, 0x200, 0x2 ;  /* 0x00000200141a7811 */ /* 0x001fe200078e10ff */
[----:B------:R-:W-:-:S02]  /*0660*/  VIADD R24, R22, UR7 ;  /* 0x0000000716187c36 */ /* 0x000fc40008000000 */
[----:B------:R-:W-:Y:S02]  /*0670*/  VIADD R23, R22, UR5 ;  /* 0x0000000516177c36 */ /* 0x000fe40008000000 */
[C---:B------:R-:W-:Y:S02]  /*0680*/  VIADD R20, R26.reuse, UR7 ;  /* 0x000000071a147c36 */ /* 0x040fe40008000000 */
[----:B------:R-:W-:Y:S01]  /*0690*/  VIADD R22, R26, UR4 ;  /* 0x000000041a167c36 */ /* 0x000fe20008000000 */
[----:B------:R-:W-:-:S06]  /*06a0*/  UMOV UR4, 0x2000 ;  /* 0x0000200000047882 */ /* 0x000fcc0000000000 */
.L_x_2:
[----:B------:R-:W-:Y:S01]  /*06b0*/  LDS R26, [R23+-0x2000] ;  /* 0xffe00000171a7984 */ /* 0x000fe20000000800 */
[----:B------:R-:W-:-:S03]  /*06c0*/  UIADD3 UR4, UPT, UPT, UR4, 0x10, URZ ;  /* 0x0000001004047890 */ /* 0x000fc6000fffe0ff */
[----:B-1----:R-:W2:Y:S01]  /*06d0*/  LDS R28, [R20+-0x200] ;  /* 0xfffe0000141c7984 */ /* 0x002ea20000000800 */
[----:B------:R-:W-:Y:S01]  /*06e0*/  UISETP.NE.AND UP0, UPT, UR4, 0x2100, UPT ;  /* 0x000021000400788c */ /* 0x000fe2000bf05270 */
[----:B--2---:R-:W-:-:S05]  /*06f0*/  VIADDMNMX R35, R28, R26, R35, PT ;  /* 0x0000001a1c237246 */ /* 0x004fca0003800123 */
[----:B------:R-:W-:Y:S04]  /*0700*/  STS [R0], R35 ;  /* 0x0000002300007388 */ /* 0x000fe80000000800 */
[----:B------:R-:W3:Y:S02]  /*0710*/  LDS R26, [R23] ;  /* 0x00000000171a7984 */ /* 0x000ee40000000800 */
[----:B---3--:R-:W-:-:S05]  /*0720*/  VIADDMNMX R33, R28, R26, R33, PT ;  /* 0x0000001a1c217246 */ /* 0x008fca0003800121 */
[----:B------:R-:W-:Y:S04]  /*0730*/  STS [R0+0x2000], R33 ;  /* 0x0020002100007388 */ /* 0x000fe80000000800 */
[----:B------:R-:W-:Y:S04]  /*0740*/  LDS R26, [R23+-0x2000] ;  /* 0xffe00000171a7984 */ /* 0x000fe80000000800 */
[----:B------:R-:W4:Y:S02]  /*0750*/  LDS R28, [R20+-0x180] ;  /* 0xfffe8000141c7984 */ /* 0x000f240000000800 */
[----:B----4-:R-:W-:-:S05]  /*0760*/  VIADDMNMX R31, R28, R26, R31, PT ;  /* 0x0000001a1c1f7246 */ /* 0x010fca000380011f */
[----:B------:R-:W-:Y:S04]  /*0770*/  STS [R0+0x80], R31 ;  /* 0x0000801f00007388 */ /* 0x000fe80000000800 */
[----:B0-----:R-:W0:Y:S02]  /*0780*/  LDS R26, [R23] ;  /* 0x00000000171a7984 */ /* 0x001e240000000800 */
[----:B0-----:R-:W-:-:S05]  /*0790*/  VIADDMNMX R29, R26, R28, R29, PT ;  /* 0x0000001c1a1d7246 */ /* 0x001fca000380011d */
[----:B------:R-:W-:Y:S04]  /*07a0*/  STS [R0+0x2080], R29 ;  /* 0x0020801d00007388 */ /* 0x000fe80000000800 */
[----:B------:R-:W-:Y:S04]  /*07b0*/  LDS R26, [R24+-0x2000] ;  /* 0xffe00000181a7984 */ /* 0x000fe80000000800 */
[----:B------:R-:W0:Y:S02]  /*07c0*/  LDS R28, [R22+-0x200] ;  /* 0xfffe0000161c7984 */ /* 0x000e240000000800 */
[----:B0-----:R-:W-:-:S05]  /*07d0*/  VIADDMNMX R27, R28, R26, R27, PT ;  /* 0x0000001a1c1b7246 */ /* 0x001fca000380011b */
[----:B------:R-:W-:Y:S04]  /*07e0*/  STS [R18], R27 ;  /* 0x0000001b12007388 */ /* 0x000fe80000000800 */
[----:B------:R-:W-:Y:S04]  /*07f0*/  LDS R28, [R24] ;  /* 0x00000000181c7984 */ /* 0x000fe80000000800 */
[----:B------:R-:W0:Y:S02]  /*0800*/  LDS R30, [R22+-0x200] ;  /* 0xfffe0000161e7984 */ /* 0x000e240000000800 */
[----:B0-----:R-:W-:-:S05]  /*0810*/  VIADDMNMX R25, R30, R28, R25, PT ;  /* 0x0000001c1e197246 */ /* 0x001fca0003800119 */
[----:B------:R-:W-:Y:S04]  /*0820*/  STS [R18+0x2000], R25 ;  /* 0x0020001912007388 */ /* 0x000fe80000000800 */
[----:B------:R-:W0:Y:S02]  /*0830*/  LDS R30, [R22+-0x180] ;  /* 0xfffe8000161e7984 */ /* 0x000e240000000800 */
[----:B0-----:R-:W-:-:S05]  /*0840*/  VIADDMNMX R21, R30, R26, R21, PT ;  /* 0x0000001a1e157246 */ /* 0x001fca0003800115 */
[----:B------:R-:W-:Y:S04]  /*0850*/  STS [R18+0x80], R21 ;  /* 0x0000801512007388 */ /* 0x000fe80000000800 */
[----:B------:R-:W0:Y:S02]  /*0860*/  LDS R26, [R22+-0x180] ;  /* 0xfffe8000161a7984 */ /* 0x000e240000000800 */
[----:B0-----:R-:W-:-:S05]  /*0870*/  VIADDMNMX R19, R26, R28, R19, PT ;  /* 0x0000001c1a137246 */ /* 0x001fca0003800113 */
[----:B------:R-:W-:Y:S04]  /*0880*/  STS [R18+0x2080], R19 ;  /* 0x0020801312007388 */ /* 0x000fe80000000800 */
[----:B------:R-:W-:Y:S04]  /*0890*/  LDS R26, [R23+-0x1ffc] ;  /* 0xffe00400171a7984 */ /* 0x000fe80000000800 */
[----:B------:R-:W0:Y:S02]  /*08a0*/  LDS R28, [R20+-0x100] ;  /* 0xffff0000141c7984 */ /* 0x000e240000000800 */
[----:B0-----:R-:W-:-:S05]  /*08b0*/  VIADDMNMX R35, R28, R26, R35, PT ;  /* 0x0000001a1c237246 */ /* 0x001fca0003800123 */
[----:B------:R-:W-:Y:S04]  /*08c0*/  STS [R0], R35 ;  /* 0x0000002300007388 */ /* 0x000fe80000000800 */
[----:B------:R-:W0:Y:S02]  /*08d0*/  LDS R26, [R23+0x4] ;  /* 0x00000400171a7984 */ /* 0x000e240000000800 */
[----:B0-----:R-:W-:-:S05]  /*08e0*/  VIADDMNMX R33, R28, R26, R33, PT ;  /* 0x0000001a1c217246 */ /* 0x001fca0003800121 */
[----:B------:R-:W-:Y:S04]  /*08f0*/  STS [R0+0x2000], R33 ;  /* 0x0020002100007388 */ /* 0x000fe80000000800 */
[----:B------:R-:W-:Y:S04]  /*0900*/  LDS R26, [R23+-0x1ffc] ;  /* 0xffe00400171a7984 */ /* 0x000fe80000000800 */
[----:B------:R-:W0:Y:S02]  /*0910*/  LDS R28, [R20+-0x80] ;  /* 0xffff8000141c7984 */ /* 0x000e240000000800 */
[----:B0-----:R-:W-:-:S05]  /*0920*/  VIADDMNMX R31, R28, R26, R31, PT ;  /* 0x0000001a1c1f7246 */ /* 0x001fca000380011f */
[----:B------:R-:W-:Y:S04]  /*0930*/  STS [R0+0x80], R31 ;  /* 0x0000801f00007388 */ /* 0x000fe80000000800 */
[----:B------:R-:W0:Y:S02]  /*0940*/  LDS R26, [R23+0x4] ;  /* 0x00000400171a7984 */ /* 0x000e240000000800 */
[----:B0-----:R-:W-:-:S05]  /*0950*/  VIADDMNMX R29, R26, R28, R29, PT ;  /* 0x0000001c1a1d7246 */ /* 0x001fca000380011d */
[----:B------:R-:W-:Y:S04]  /*0960*/  STS [R0+0x2080], R29 ;  /* 0x0020801d00007388 */ /* 0x000fe80000000800 */
[----:B------:R-:W-:Y:S04]  /*0970*/  LDS R26, [R24+-0x1ffc] ;  /* 0xffe00400181a7984 */ /* 0x000fe80000000800 */
[----:B------:R-:W0:Y:S02]  /*0980*/  LDS R28, [R22+-0x100] ;  /* 0xffff0000161c7984 */ /* 0x000e240000000800 */
[----:B0-----:R-:W-:-:S05]  /*0990*/  VIADDMNMX R27, R28, R26, R27, PT ;  /* 0x0000001a1c1b7246 */ /* 0x001fca000380011b */
[----:B------:R-:W-:Y:S04]  /*09a0*/  STS [R18], R27 ;  /* 0x0000001b12007388 */ /* 0x000fe80000000800 */
[----:B------:R-:W-:Y:S04]  /*09b0*/  LDS R28, [R24+0x4] ;  /* 0x00000400181c7984 */ /* 0x000fe80000000800 */
        /* <DEDUP_REMOVED lines=10> */
[----:B------:R-:W0:Y:S02]  /*0a60*/  LDS R28, [R20] ;  /* 0x00000000141c7984 */ /* 0x000e240000000800 */
[----:B0-----:R-:W-:-:S05]  /*0a70*/  VIADDMNMX R35, R28, R26, R35, PT ;  /* 0x0000001a1c237246 */ /* 0x001fca0003800123 */
[----:B------:R-:W-:Y:S04]  /*0a80*/  STS [R0], R35 ;  /* 0x0000002300007388 */ /* 0x000fe80000000800 */
[----:B------:R-:W0:Y:S02]  /*0a90*/  LDS R26, [R23+0x8] ;  /* 0x00000800171a7984 */ /* 0x000e240000000800 */
[----:B0-----:R-:W-:-:S05]  /*0aa0*/  VIADDMNMX R33, R28, R26, R33, PT ;  /* 0x0000001a1c217246 */ /* 0x001fca0003800121 */
[----:B------:R-:W-:Y:S04]  /*0ab0*/  STS [R0+0x2000], R33 ;  /* 0x0020002100007388 */ /* 0x000fe80000000800 */
[----:B------:R-:W-:Y:S04]  /*0ac0*/  LDS R26, [R23+-0x1ff8] ;  /* 0xffe00800171a7984 */ /* 0x000fe80000000800 */
[----:B------:R-:W0:Y:S02]  /*0ad0*/  LDS R28, [R20+0x80] ;  /* 0x00008000141c7984 */ /* 0x000e240000000800 */
[----:B0-----:R-:W-:-:S05]  /*0ae0*/  VIADDMNMX R31, R28, R26, R31, PT ;  /* 0x0000001a1c1f7246 */ /* 0x001fca000380011f */
[----:B------:R-:W-:Y:S04]  /*0af0*/  STS [R0+0x80], R31 ;  /* 0x0000801f00007388 */ /* 0x000fe80000000800 */
[----:B------:R-:W0:Y:S02]  /*0b00*/  LDS R26, [R23+0x8] ;  /* 0x00000800171a7984 */ /* 0x000e240000000800 */
[----:B0-----:R-:W-:-:S05]  /*0b10*/  VIADDMNMX R29, R26, R28, R29, PT ;  /* 0x0000001c1a1d7246 */ /* 0x001fca000380011d */
[----:B------:R-:W-:Y:S04]  /*0b20*/  STS [R0+0x2080], R29 ;  /* 0x0020801d00007388 */ /* 0x000fe80000000800 */
[----:B------:R-:W-:Y:S04]  /*0b30*/  LDS R26, [R24+-0x1ff8] ;  /* 0xffe00800181a7984 */ /* 0x000fe80000000800 */
[----:B------:R-:W0:Y:S02]  /*0b40*/  LDS R28, [R22] ;  /* 0x00000000161c7984 */ /* 0x000e240000000800 */
[----:B0-----:R-:W-:-:S05]  /*0b50*/  VIADDMNMX R27, R28, R26, R27, PT ;  /* 0x0000001a1c1b7246 */ /* 0x001fca000380011b */
[----:B------:R-:W-:Y:S04]  /*0b60*/  STS [R18], R27 ;  /* 0x0000001b12007388 */ /* 0x000fe80000000800 */
[----:B------:R-:W-:Y:S04]  /*0b70*/  LDS R28, [R24+0x8] ;  /* 0x00000800181c7984 */ /* 0x000fe80000000800 */
[----:B------:R-:W0:Y:S02]  /*0b80*/  LDS R30, [R22] ;  /* 0x00000000161e7984 */ /* 0x000e240000000800 */
[----:B0-----:R-:W-:-:S05]  /*0b90*/  VIADDMNMX R25, R30, R28, R25, PT ;  /* 0x0000001c1e197246 */ /* 0x001fca0003800119 */
[----:B------:R-:W-:Y:S04]  /*0ba0*/  STS [R18+0x2000], R25 ;  /* 0x0020001912007388 */ /* 0x000fe80000000800 */
[----:B------:R-:W0:Y:S02]  /*0bb0*/  LDS R30, [R22+0x80] ;  /* 0x00008000161e7984 */ /* 0x000e240000000800 */
[----:B0-----:R-:W-:-:S05]  /*0bc0*/  VIADDMNMX R21, R30, R26, R21, PT ;  /* 0x0000001a1e157246 */ /* 0x001fca0003800115 */
[----:B------:R-:W-:Y:S04]  /*0bd0*/  STS [R18+0x80], R21 ;  /* 0x0000801512007388 */ /* 0x000fe80000000800 */
[----:B------:R-:W0:Y:S02]  /*0be0*/  LDS R26, [R22+0x80] ;  /* 0x00008000161a7984 */ /* 0x000e240000000800 */
[----:B0-----:R-:W-:-:S05]  /*0bf0*/  VIADDMNMX R19, R26, R28, R19, PT ;  /* 0x0000001c1a137246 */ /* 0x001fca0003800113 */
[----:B------:R-:W-:Y:S04]  /*0c00*/  STS [R18+0x2080], R19 ;  /* 0x0020801312007388 */ /* 0x000fe80000000800 */
[----:B------:R-:W-:Y:S04]  /*0c10*/  LDS R26, [R23+-0x1ff4] ;  /* 0xffe00c00171a7984 */ /* 0x000fe80000000800 */
[----:B------:R-:W0:Y:S02]  /*0c20*/  LDS R28, [R20+0x100] ;  /* 0x00010000141c7984 */ /* 0x000e240000000800 */
[----:B0-----:R-:W-:-:S05]  /*0c30*/  VIADDMNMX R35, R28, R26, R35, PT ;  /* 0x0000001a1c237246 */ /* 0x001fca0003800123 */
[----:B------:R-:W-:Y:S04]  /*0c40*/  STS [R0], R35 ;  /* 0x0000002300007388 */ /* 0x000fe80000000800 */
[----:B------:R-:W0:Y:S02]  /*0c50*/  LDS R26, [R23+0xc] ;  /* 0x00000c00171a7984 */ /* 0x000e240000000800 */
[----:B0-----:R-:W-:-:S05]  /*0c60*/  VIADDMNMX R33, R28, R26, R33, PT ;  /* 0x0000001a1c217246 */ /* 0x001fca0003800121 */
[----:B------:R-:W-:Y:S04]  /*0c70*/  STS [R0+0x2000], R33 ;  /* 0x0020002100007388 */ /* 0x000fe80000000800 */
[----:B------:R-:W-:Y:S04]  /*0c80*/  LDS R26, [R23+-0x1ff4] ;  /* 0xffe00c00171a7984 */ /* 0x000fe80000000800 */
[----:B------:R0:W1:Y:S02]  /*0c90*/  LDS R28, [R20+0x180] ;  /* 0x00018000141c7984 */ /* 0x0000640000000800 */
[----:B0-----:R-:W-:Y:S01]  /*0ca0*/  VIADD R20, R20, 0x400 ;  /* 0x0000040014147836 */ /* 0x001fe20000000000 */
[----:B-1----:R-:W-:-:S05]  /*0cb0*/  VIADDMNMX R31, R28, R26, R31, PT ;  /* 0x0000001a1c1f7246 */ /* 0x002fca000380011f */
[----:B------:R-:W-:Y:S04]  /*0cc0*/  STS [R0+0x80], R31 ;  /* 0x0000801f00007388 */ /* 0x000fe80000000800 */
[----:B------:R0:W1:Y:S02]  /*0cd0*/  LDS R26, [R23+0xc] ;  /* 0x00000c00171a7984 */ /* 0x0000640000000800 */
[----:B0-----:R-:W-:Y:S01]  /*0ce0*/  VIADD R23, R23, 0x10 ;  /* 0x0000001017177836 */ /* 0x001fe20000000000 */
[----:B-1----:R-:W-:-:S05]  /*0cf0*/  VIADDMNMX R29, R26, R28, R29, PT ;  /* 0x0000001c1a1d7246 */ /* 0x002fca000380011d */
[----:B------:R-:W-:Y:S04]  /*0d00*/  STS [R0+0x2080], R29 ;  /* 0x0020801d00007388 */ /* 0x000fe80000000800 */
[----:B------:R-:W-:Y:S04]  /*0d10*/  LDS R26, [R24+-0x1ff4] ;  /* 0xffe00c00181a7984 */ /* 0x000fe80000000800 */
[----:B------:R-:W0:Y:S02]  /*0d20*/  LDS R28, [R22+0x100] ;  /* 0x00010000161c7984 */ /* 0x000e240000000800 */
[----:B0-----:R-:W-:-:S05]  /*0d30*/  VIADDMNMX R27, R28, R26, R27, PT ;  /* 0x0000001a1c1b7246 */ /* 0x001fca000380011b */
[----:B------:R-:W-:Y:S04]  /*0d40*/  STS [R18], R27 ;  /* 0x0000001b12007388 */ /* 0x000fe80000000800 */
[----:B------:R0:W-:Y:S04]  /*0d50*/  LDS R28, [R24+0xc] ;  /* 0x00000c00181c7984 */ /* 0x0001e80000000800 */
[----:B------:R-:W1:Y:S01]  /*0d60*/  LDS R30, [R22+0x100] ;  /* 0x00010000161e7984 */ /* 0x000e620000000800 */
[----:B0-----:R-:W-:Y:S01]  /*0d70*/  VIADD R24, R24, 0x10 ;  /* 0x0000001018187836 */ /* 0x001fe20000000000 */
[----:B-1----:R-:W-:-:S05]  /*0d80*/  VIADDMNMX R25, R30, R28, R25, PT ;  /* 0x0000001c1e197246 */ /* 0x002fca0003800119 */
[----:B------:R-:W-:Y:S04]  /*0d90*/  STS [R18+0x2000], R25 ;  /* 0x0020001912007388 */ /* 0x000fe80000000800 */
[----:B------:R-:W0:Y:S02]  /*0da0*/  LDS R30, [R22+0x180] ;  /* 0x00018000161e7984 */ /* 0x000e240000000800 */
[----:B0-----:R-:W-:-:S05]  /*0db0*/  VIADDMNMX R21, R30, R26, R21, PT ;  /* 0x0000001a1e157246 */ /* 0x001fca0003800115 */
[----:B------:R-:W-:Y:S04]  /*0dc0*/  STS [R18+0x80], R21 ;  /* 0x0000801512007388 */ /* 0x000fe80000000800 */
[----:B------:R0:W1:Y:S02]  /*0dd0*/  LDS R26, [R22+0x180] ;  /* 0x00018000161a7984 */ /* 0x0000640000000800 */
[----:B0-----:R-:W-:Y:S01]  /*0de0*/  VIADD R22, R22, 0x400 ;  /* 0x0000040016167836 */ /* 0x001fe20000000000 */
[----:B-1----:R-:W-:-:S05]  /*0df0*/  VIADDMNMX R19, R26, R28, R19, PT ;  /* 0x0000001c1a137246 */ /* 0x002fca0003800113 */
[----:B------:R0:W-:Y:S01]  /*0e00*/  STS [R18+0x2080], R19 ;  /* 0x0020801312007388 */ /* 0x0001e20000000800 */
[----:B------:R-:W-:Y:S05]  /*0e10*/  BRA.U UP0, `(.L_x_2) ;  /* 0xfffffff900247547 */ /* 0x000fea000b83ffff */
[----:B------:R-:W-:Y:S04]  /*0e20*/  STG.E desc[UR8][R4.64], R35 ;  /* 0x0000002304007986 */ /* 0x000fe8000c101908 */
[----:B------:R-:W-:Y:S04]  /*0e30*/  STG.E desc[UR8][R12.64+0x80], R31 ;  /* 0x0000801f0c007986 */ /* 0x000fe8000c101908 */
[----:B------:R-:W-:Y:S04]  /*0e40*/  STG.E desc[UR8][R2.64], R33 ;  /* 0x0000002102007986 */ /* 0x000fe8000c101908 */
[----:B------:R-:W-:Y:S04]  /*0e50*/  STG.E desc[UR8][R10.64+0x80], R29 ;  /* 0x0000801d0a007986 */ /* 0x000fe8000c101908 */
[----:B------:R-:W-:Y:S04]  /*0e60*/  STG.E desc[UR8][R8.64], R27 ;  /* 0x0000001b08007986 */ /* 0x000fe8000c101908 */
[----:B------:R-:W-:Y:S04]  /*0e70*/  STG.E desc[UR8][R16.64+0x80], R21 ;  /* 0x0000801510007986 */ /* 0x000fe8000c101908 */
[----:B------:R-:W-:Y:S04]  /*0e80*/  STG.E desc[UR8][R6.64], R25 ;  /* 0x0000001906007986 */ /* 0x000fe8000c101908 */
[----:B------:R-:W-:Y:S01]  /*0e90*/  STG.E desc[UR8][R14.64+0x80], R19 ;  /* 0x000080130e007986 */ /* 0x000fe2000c101908 */
[----:B------:R-:W-:Y:S05]  /*0ea0*/  EXIT ;  /* 0x000000000000794d */ /* 0x000fea0003800000 */
.L_x_3:
        /* <DEDUP_REMOVED lines=13> */
.L_x_6:


//--------------------- .text._Z6phase1iPii       --------------------------
	.section	.text._Z6phase1iPii,"ax",@progbits
	.align	128
        .global         _Z6phase1iPii
        .type           _Z6phase1iPii,@function
        .size           _Z6phase1iPii,(.L_x_7 - _Z6phase1iPii)
        .other          _Z6phase1iPii,@"STO_CUDA_ENTRY STV_DEFAULT"
_Z6phase1iPii:
.text._Z6phase1iPii:
[----:B------:R-:W-:Y:S01]  /*0000*/  LDC R1, c[0x0][0x37c] ;  /* 0x0000df00ff017b82 */ /* 0x000fe20000000800 */
[----:B------:R-:W0:Y:S07]  /*0010*/  S2R R6, SR_TID.Y ;  /* 0x0000000000067919 */ /* 0x000e2e0000002200 */
[----:B------:R-:W0:Y:S01]  /*0020*/  LDC R3, c[0x0][0x380] ;  /* 0x0000e000ff037b82 */ /* 0x000e220000000800 */
[----:B------:R-:W1:Y:S01]  /*0030*/  LDCU UR4, c[0x0][0x390] ;  /* 0x00007200ff0477ac */ /* 0x000e620008000800 */
[----:B------:R-:W2:Y:S01]  /*0040*/  S2R R17, SR_TID.X ;  /* 0x0000000000117919 */ /* 0x000ea20000002100 */
[----:B------:R-:W3:Y:S05]  /*0050*/  LDCU.64 UR6, c[0x0][0x358] ;  /* 0x00006b00ff0677ac */ /* 0x000eea0008000a00 */
[----:B------:R-:W4:Y:S01]  /*0060*/  LDC.64 R4, c[0x0][0x388] ;  /* 0x0000e200ff047b82 */ /* 0x000f220000000a00 */
[----:B0-----:R-:W-:-:S02]  /*0070*/  IMAD R0, R3, 0x40, R6 ;  /* 0x0000004003007824 */ /* 0x001fc400078e0206 */
[----:B--2---:R-:W-:Y:S02]  /*0080*/  IMAD R3, R3, 0x40, R17 ;  /* 0x0000004003037824 */ /* 0x004fe400078e0211 */
[C---:B------:R-:W-:Y:S02]  /*0090*/  VIADD R2, R0.reuse, 0x20 ;  /* 0x0000002000027836 */ /* 0x040fe40000000000 */
[--C-:B-1----:R-:W-:Y:S02]  /*00a0*/  IMAD R7, R0, UR4, R3.reuse ;  /* 0x0000000400077c24 */ /* 0x102fe4000f8e0203 */
[----:B------:R-:W-:Y:S02]  /*00b0*/  IMAD R9, R2, UR4, R3 ;  /* 0x0000000402097c24 */ /* 0x000fe4000f8e0203 */
[----:B----4-:R-:W-:-:S04]  /*00c0*/  IMAD.WIDE R2, R7, 0x4, R4 ;  /* 0x0000000407027825 */ /* 0x010fc800078e0204 */
[----:B------:R-:W-:Y:S01]  /*00d0*/  IMAD.WIDE R4, R9, 0x4, R4 ;  /* 0x0000000409047825 */ /* 0x000fe200078e0204 */
[----:B---3--:R-:W2:Y:S04]  /*00e0*/  LDG.E R11, desc[UR6][R2.64+0x80] ;  /* 0x00008006020b7981 */ /* 0x008ea8000c1e1900 */
[----:B------:R-:W3:Y:S04]  /*00f0*/  LDG.E R9, desc[UR6][R2.64] ;  /* 0x0000000602097981 */ /* 0x000ee8000c1e1900 */
[----:B------:R-:W4:Y:S04]  /*0100*/  LDG.E R13, desc[UR6][R4.64] ;  /* 0x00000006040d7981 */ /* 0x000f28000c1e1900 */
[----:B------:R-:W5:Y:S01]  /*0110*/  LDG.E R15, desc[UR6][R4.64+0x80] ;  /* 0x00008006040f7981 */ /* 0x000f62000c1e1900 */
[----:B------:R-:W0:Y:S01]  /*0120*/  S2UR UR5, SR_CgaCtaId ;  /* 0x00000000000579c3 */ /* 0x000e220000008800 */
[----:B------:R-:W-:-:S02]  /*0130*/  UMOV UR4, 0x400 ;  /* 0x0000040000047882 */ /* 0x000fc40000000000 */
[----:B0-----:R-:W-:-:S06]  /*0140*/  ULEA UR4, UR5, UR4, 0x18 ;  /* 0x0000000405047291 */ /* 0x001fcc000f8ec0ff */
[----:B------:R-:W-:-:S05]  /*0150*/  LEA R6, R6, UR4, 0x8 ;  /* 0x0000000406067c11 */ /* 0x000fca000f8e40ff */
[C---:B------:R-:W-:Y:S01]  /*0160*/  IMAD R0, R17.reuse, 0x4, R6 ;  /* 0x0000000411007824 */ /* 0x040fe200078e0206 */
[----:B------:R-:W-:-:S04]  /*0170*/  LEA R7, R17, UR4, 0x2 ;  /* 0x0000000411077c11 */ /* 0x000fc8000f8e10ff */
[----:B--2---:R-:W-:Y:S04]  /*0180*/  STS [R0+0x80], R11 ;  /* 0x0000800b00007388 */ /* 0x004fe80000000800 */
[----:B---3--:R-:W-:Y:S04]  /*0190*/  STS [R0], R9 ;  /* 0x0000000900007388 */ /* 0x008fe80000000800 */
[----:B----4-:R-:W-:Y:S04]  /*01a0*/  STS [R0+0x2000], R13 ;  /* 0x0020000d00007388 */ /* 0x010fe80000000800 */
[----:B-----5:R-:W-:Y:S01]  /*01b0*/  STS [R0+0x2080], R15 ;  /* 0x0020800f00007388 */ /* 0x020fe20000000800 */
[----:B------:R-:W-:Y:S06]  /*01c0*/  BAR.SYNC.DEFER_BLOCKING 0x0 ;  /* 0x0000000000007b1d */ /* 0x000fec0000010000 */
[----:B------:R-:W-:Y:S04]  /*01d0*/  LDS R8, [R0] ;  /* 0x0000000000087984 */ /* 0x000fe80000000800 */
[----:B------:R-:W-:Y:S04]  /*01e0*/  LDS R17, [R6] ;  /* 0x0000000006117984 */ /* 0x000fe80000000800 */
[----:B------:R-:W0:Y:S02]  /*01f0*/  LDS R10, [R7] ;  /* 0x00000000070a7984 */ /* 0x000e240000000800 */
[----:B0-----:R-:W-:-:S02]  /*0200*/  VIADDMNMX R17, R10, R17, R8, PT ;  /* 0x000000110a117246 */ /* 0x001fc40003800108 */
[----:B------:R-:W-:Y:S04]  /*0210*/  LDS R8, [R0+0x2000] ;  /* 0x0020000000087984 */ /* 0x000fe80000000800 */
[----:B------:R-:W-:Y:S04]  /*0220*/  STS [R0], R17 ;  /* 0x0000001100007388 */ /* 0x000fe80000000800 */
[----:B------:R-:W-:Y:S04]  /*0230*/  LDS R9, [R6+0x2000] ;  /* 0x0020000006097984 */ /* 0x000fe80000000800 */
[----:B------:R-:W0:Y:S02]  /*0240*/  LDS R10, [R7] ;  /* 0x00000000070a7984 */ /* 0x000e240000000800 */
[----:B0-----:R-:W-:-:S02]  /*0250*/  VIADDMNMX R9, R10, R9, R8, PT ;  /* 0x000000090a097246 */ /* 0x001fc40003800108 */
[----:B------:R-:W-:Y:S04]  /*0260*/  LDS R8, [R0+0x80] ;  /* 0x0000800000087984 */ /* 0x000fe80000000800 */
[----:B------:R-:W-:Y:S04]  /*0270*/  STS [R0+0x2000], R9 ;  /* 0x0020000900007388 */ /* 0x000fe80000000800 */
[----:B------:R-:W-:Y:S04]  /*0280*/  LDS R11, [R6] ;  /* 0x00000000060b7984 */ /* 0x000fe80000000800 */
[----:B------:R-:W0:Y:S02]  /*0290*/  LDS R10, [R7+0x80] ;  /* 0x00008000070a7984 */ /* 0x000e240000000800 */
[----:B0-----:R-:W-:-:S02]  /*02a0*/  VIADDMNMX R11, R10, R11, R8, PT ;  /* 0x0000000b0a0b7246 */ /* 0x001fc40003800108 */
[----:B------:R-:W-:Y:S04]  /*02b0*/  LDS R8, [R0+0x2080] ;  /* 0x0020800000087984 */ /* 0x000fe80000000800 */
[----:B------:R-:W-:Y:S04]  /*02c0*/  STS [R0+0x80], R11 ;  /* 0x0000800b00007388 */ /* 0x000fe80000000800 */
[----:B------:R-:W-:Y:S04]  /*02d0*/  LDS R13, [R6+0x2000] ;  /* 0x00200000060d7984 */ /* 0x000fe80000000800 */
[----:B------:R-:W0:Y:S02]  /*02e0*/  LDS R10, [R7+0x80] ;  /* 0x00008000070a7984 */ /* 0x000e240000000800 */
[----:B0-----:R-:W-:-:S05]  /*02f0*/  VIADDMNMX R13, R10, R13, R8, PT ;  /* 0x0000000d0a0d7246 */ /* 0x001fca0003800108 */
[----:B------:R-:W-:Y:S01]  /*0300*/  STS [R0+0x2080], R13 ;  /* 0x0020800d00007388 */ /* 0x000fe20000000800 */
[----:B------:R-:W-:Y:S06]  /*0310*/  BAR.SYNC.DEFER_BLOCKING 0x0 ;  /* 0x0000000000007b1d */ /* 0x000fec0000010000 */
[----:B------:R-:W-:Y:S04]  /*0320*/  LDS R8, [R0] ;  /* 0x0000000000087984 */ /* 0x000fe80000000800 */
[----:B------:R-:W-:Y:S04]  /*0330*/  LDS R9, [R6+0x4] ;  /* 0x0000040006097984 */ /* 0x000fe80000000800 */
[----:B------:R-:W0:Y:S02]  /*0340*/  LDS R10, [R7+0x100] ;  /* 0x00010000070a7984 */ /* 0x000e240000000800 */
[----:B0-----:R-:W-:-:S02]  /*0350*/  VIADDMNMX R9, R10, R9, R8, PT ;  /* 0x000000090a097246 */ /* 0x001fc40003800108 */
[----:B------:R-:W-:Y:S04]  /*0360*/  LDS R8, [R0+0x2000] ;  /* 0x0020000000087984 */ /* 0x000fe80000000800 */
[----:B------:R-:W-:Y:S04]  /*0370*/  STS [R0], R9 ;  /* 0x0000000900007388 */ /* 0x000fe80000000800 */
[----:B------:R-:W-:Y:S04]  /*0380*/  LDS R11, [R6+0x2004] ;  /* 0x00200400060b7984 */ /* 0x000fe80000000800 */
[----:B------:R-:W0:Y:S02]  /*0390*/  LDS R10, [R7+0x100] ;  /* 0x00010000070a7984 */ /* 0x000e240000000800 */
[----:B0-----:R-:W-:-:S02]  /*03a0*/  VIADDMNMX R11, R10, R11, R8, PT ;  /* 0x0000000b0a0b7246 */ /* 0x001fc40003800108 */
[----:B------:R-:W-:Y:S04]  /*03b0*/  LDS R8, [R0+0x80] ;  /* 0x0000800000087984 */ /* 0x000fe80000000800 */
[----:B------:R-:W-:Y:S04]  /*03c0*/  STS [R0+0x2000], R11 ;  /* 0x0020000b00007388 */ /* 0x000fe80000000800 */
[----:B------:R-:W-:Y:S04]  /*03d0*/  LDS R13, [R6+0x4] ;  /* 0x00000400060d7984 */ /* 0x000fe80000000800 */
        /* <DEDUP_REMOVED lines=1307> */
[----:B------:R-:W0:Y:S04]  /*5590*/  LDS R10, [R7+0x3f80] ;  /* 0x003f8000070a7984 */ /* 0x000e280000000800 */
[----:B------:R-:W-:Y:S04]  /*55a0*/  STG.E desc[UR6][R2.64], R13 ;  /* 0x0000000d02007986 */ /* 0x000fe8000c101906 */
[----:B------:R-:W-:Y:S04]  /*55b0*/  STG.E desc[UR6][R2.64+0x80], R11 ;  /* 0x0000800b02007986 */ /* 0x000fe8000c101906 */
[----:B------:R-:W-:Y:S01]  /*55c0*/  STG.E desc[UR6][R4.64], R9 ;  /* 0x0000000904007986 */ /* 0x000fe2000c101906 */
[----:B0-----:R-:W-:-:S05]  /*55d0*/  VIADDMNMX R15, R10, R15, R8, PT ;  /* 0x0000000f0a0f7246 */ /* 0x001fca0003800108 */
[----:B------:R-:W-:Y:S04]  /*55e0*/  STG.E desc[UR6][R4.64+0x80], R15 ;  /* 0x0000800f04007986 */ /* 0x000fe8000c101906 */
[----:B------:R-:W-:Y:S01]  /*55f0*/  STS [R0+0x2080], R15 ;  /* 0x0020800f00007388 */ /* 0x000fe20000000800 */
[----:B------:R-:W-:Y:S05]  /*5600*/  EXIT ;  /* 0x000000000000794d */ /* 0x000fea0003800000 */
.L_x_4:
        /* <DEDUP_REMOVED lines=15> */
.L_x_7:


//--------------------- .nv.shared._Z6phase3iPii  --------------------------
	.section	.nv.shared._Z6phase3iPii,"aw",@nobits
	.sectionflags	@""
	.align	4
.nv.shared._Z6phase3iPii:
	.zero		50176


//--------------------- .nv.shared.reserved.0     --------------------------
	.section	.nv.shared.reserved.0,"aw",@nobits
	.weak		__nv_reservedSMEM_offset_0_alias
	.size		__nv_reservedSMEM_offset_0_alias, 0, 64
	.other		__nv_reservedSMEM_offset_0_alias,@"STO_CUDA_RESERVED_SHARED STV_DEFAULT"
__nv_reservedSMEM_offset_0_alias:
	.zero		0
	.zero		64


//--------------------- .nv.shared._Z6phase2iPii  --------------------------
	.section	.nv.shared._Z6phase2iPii,"aw",@nobits
	.sectionflags	@""
	.align	4
.nv.shared._Z6phase2iPii:
	.zero		50176


//--------------------- .nv.shared._Z6phase1iPii  --------------------------
	.section	.nv.shared._Z6phase1iPii,"aw",@nobits
	.sectionflags	@""
	.align	4
.nv.shared._Z6phase1iPii:
	.zero		17408


//--------------------- .nv.constant0._Z6phase3iPii --------------------------
	.section	.nv.constant0._Z6phase3iPii,"a",@progbits
	.sectionflags	@""
	.align	4
.nv.constant0._Z6phase3iPii:
	.zero		916


//--------------------- .nv.constant0._Z6phase2iPii --------------------------
	.section	.nv.constant0._Z6phase2iPii,"a",@progbits
	.sectionflags	@""
	.align	4
.nv.constant0._Z6phase2iPii:
	.zero		916


//--------------------- .nv.constant0._Z6phase1iPii --------------------------
	.section	.nv.constant0._Z6phase1iPii,"a",@progbits
	.sectionflags	@""
	.align	4
.nv.constant0._Z6phase1iPii:
	.zero		916


//--------------------- SYMBOLS --------------------------

	.type		.nv.reservedSmem.offset0,@object
	.size		.nv.reservedSmem.offset0,0x4
	.type		.nv.reservedSmem.cap,@object
	.size		.nv.reservedSmem.cap,0x4
